def attn_fwd(
    Q,
    K,
    V,
    Out,
    Lse,
    sm_scale,
    stride_qz,
    stride_qh,
    stride_qm,
    stride_qk,
    stride_kz,
    stride_kh,
    stride_kn,
    stride_kk,
    stride_vz,
    stride_vh,
    stride_vn,
    stride_vk,
    stride_oz,
    stride_oh,
    stride_om,
    stride_ok,
    seqlen_q,
    seqlen_k,
    BLOCK_M: tl.constexpr,
    BLOCK_N: tl.constexpr,
    HEAD_DIM: tl.constexpr,
    CAUSAL: tl.constexpr,
):
    start_m = tl.program_id(0)
    off_hz = tl.program_id(1)
    q_off = off_hz * stride_qh
    k_off = off_hz * stride_kh
    v_off = off_hz * stride_vh
    offs_m = start_m * BLOCK_M + tl.arange(0, BLOCK_M)
    offs_d = tl.arange(0, HEAD_DIM)
    offs_n = tl.arange(0, BLOCK_N)
    q_ptrs = Q + q_off + offs_m[:, None] * stride_qm + offs_d[None, :] * stride_qk
    k_ptrs = K + k_off + offs_d[:, None] * stride_kk + offs_n[None, :] * stride_kn
    v_ptrs = V + v_off + offs_n[:, None] * stride_vn + offs_d[None, :] * stride_vk
    m_i = tl.full([BLOCK_M], float("-inf"), dtype=tl.float32)
    l_i = tl.zeros([BLOCK_M], dtype=tl.float32) + 1.0
    acc = tl.zeros([BLOCK_M, HEAD_DIM], dtype=tl.float32)
    q = tl.load(q_ptrs)
    acc, l_i, m_i = _attn_fwd_inner(
        acc,
        l_i,
        m_i,
        q,
        k_ptrs,
        v_ptrs,
        sm_scale,
        stride_kn,
        stride_vn,
        start_m,
        seqlen_k,
        BLOCK_M,
        BLOCK_N,
        HEAD_DIM,
        CAUSAL,
    )
    acc = acc / l_i[:, None]
    lse = m_i + tl.math.log2(l_i) / 1.4426950408889634
    o_ptrs = (
        Out
        + off_hz * stride_oh
        + offs_m[:, None] * stride_om
        + offs_d[None, :] * stride_ok
    )
    tl.store(o_ptrs, acc.to(Out.dtype.element_ty))
    tl.store(Lse + off_hz * seqlen_q + offs_m, lse)

# config = {"BLOCK_M": 32, "BLOCK_N": 64, "HEAD_DIM": 256, "arch": "sm_80", "causal": false, "dtype": "bf16", "num_stages": 2, "num_warps": 4}
# arch = sm_80


// ===== COMPILED SASS (sm_80) =====

	.target	sm_80

	.elftype	@"ET_EXEC"


//--------------------- .note.nv.tkinfo           --------------------------
	.section	.note.nv.tkinfo,"",@"SHT_NOTE"
	.sectionflags	@"SHF_NOTE_NV_TKINFO"
	.tkinfo
        /*0018*/ 	.word	0x00000002
        /*0030*/ 	.string	""
        /*0030*/ 	.string	"ptxas"
        /*0030*/ 	.string	"Cuda compilation tools, release 13.0, V13.0.88"
        /*0030*/ 	.string	"Build cuda_13.0.r13.0/compiler.36424714_0"
        /*0030*/ 	.string	"-v  -suppress-debug-info  -lineinfo  -arch sm_80 "



//--------------------- .note.nv.cuinfo           --------------------------
	.section	.note.nv.cuinfo,"",@"SHT_NOTE"
	.sectionflags	@"SHF_NOTE_NV_CUINFO"
        /*0018*/ 	.short	0x0002
        /*001a*/ 	.short	0x0050
        /*001c*/ 	.short	0x0082
	.zero		2


//--------------------- .nv.info                  --------------------------
	.section	.nv.info,"",@"SHT_CUDA_INFO"
	.align	4


	//----- nvinfo : EIATTR_REGCOUNT
	.align		4
        /*0000*/ 	.byte	0x04, 0x2f
        /*0002*/ 	.short	(.L_2 - .L_1)
	.align		4
.L_1:
        /*0004*/ 	.word	index@(attn_fwd)
        /*0008*/ 	.word	0x000000ff


	//----- nvinfo : EIATTR_FRAME_SIZE
	.align		4
.L_2:
        /*000c*/ 	.byte	0x04, 0x11
        /*000e*/ 	.short	(.L_4 - .L_3)
	.align		4
.L_3:
        /*0010*/ 	.word	index@(attn_fwd)
        /*0014*/ 	.word	0x000007e8


	//----- nvinfo : EIATTR_MIN_STACK_SIZE
	.align		4
.L_4:
        /*0018*/ 	.byte	0x04, 0x12
        /*001a*/ 	.short	(.L_6 - .L_5)
	.align		4
.L_5:
        /*001c*/ 	.word	index@(attn_fwd)
        /*0020*/ 	.word	0x000007e8
.L_6:


//--------------------- .nv.info.attn_fwd         --------------------------
	.section	.nv.info.attn_fwd,"",@"SHT_CUDA_INFO"
	.sectionflags	@""
	.align	4


	//----- nvinfo : EIATTR_CUDA_API_VERSION
	.align		4
        /*0000*/ 	.byte	0x04, 0x37
        /*0002*/ 	.short	(.L_8 - .L_7)
.L_7:
        /*0004*/ 	.word	0x00000082


	//----- nvinfo : EIATTR_SW2861232_WAR
	.align		4
.L_8:
        /*0008*/ 	.byte	0x01, 0x35
	.zero		2


	//----- nvinfo : EIATTR_PARAM_CBANK
	.align		4
        /*000c*/ 	.byte	0x04, 0x0a
        /*000e*/ 	.short	(.L_10 - .L_9)
	.align		4
.L_9:
        /*0010*/ 	.word	index@(.nv.constant0.attn_fwd)
        /*0014*/ 	.short	0x0160
        /*0016*/ 	.short	0x0088


	//----- nvinfo : EIATTR_CBANK_PARAM_SIZE
	.align		4
.L_10:
        /*0018*/ 	.byte	0x03, 0x19
        /*001a*/ 	.short	0x0088


	//----- nvinfo : EIATTR_KPARAM_INFO
	.align		4
        /*001c*/ 	.byte	0x04, 0x17
        /*001e*/ 	.short	(.L_12 - .L_11)
.L_11:
        /*0020*/ 	.word	0x00000000
        /*0024*/ 	.short	0x0019
        /*0026*/ 	.short	0x0080
        /*0028*/ 	.byte	0x00, 0xf4, 0x21, 0x00


	//----- nvinfo : EIATTR_KPARAM_INFO
	.align		4
.L_12:
        /*002c*/ 	.byte	0x04, 0x17
        /*002e*/ 	.short	(.L_14 - .L_13)
.L_13:
        /*0030*/ 	.word	0x00000000
        /*0034*/ 	.short	0x0018
        /*0036*/ 	.short	0x0078
        /*0038*/ 	.byte	0x00, 0xf4, 0x21, 0x00


	//----- nvinfo : EIATTR_KPARAM_INFO
	.align		4
.L_14:
        /*003c*/ 	.byte	0x04, 0x17
        /*003e*/ 	.short	(.L_16 - .L_15)
.L_15:
        /*0040*/ 	.word	0x00000000
        /*0044*/ 	.short	0x0017
        /*0046*/ 	.short	0x0070
        /*0048*/ 	.byte	0x00, 0xf0, 0x11, 0x00


	//----- nvinfo : EIATTR_KPARAM_INFO
	.align		4
.L_16:
        /*004c*/ 	.byte	0x04, 0x17
        /*004e*/ 	.short	(.L_18 - .L_17)
.L_17:
        /*0050*/ 	.word	0x00000000
        /*0054*/ 	.short	0x0016
        /*0056*/ 	.short	0x006c
        /*0058*/ 	.byte	0x00, 0xf0, 0x11, 0x00


	//----- nvinfo : EIATTR_KPARAM_INFO
	.align		4
.L_18:
        /*005c*/ 	.byte	0x04, 0x17
        /*005e*/ 	.short	(.L_20 - .L_19)
.L_19:
        /*0060*/ 	.word	0x00000000
        /*0064*/ 	.short	0x0015
        /*0066*/ 	.short	0x0068
        /*0068*/ 	.byte	0x00, 0xf0, 0x11, 0x00


	//----- nvinfo : EIATTR_KPARAM_INFO
	.align		4
.L_20:
        /*006c*/ 	.byte	0x04, 0x17
        /*006e*/ 	.short	(.L_22 - .L_21)
.L_21:
        /*0070*/ 	.word	0x00000000
        /*0074*/ 	.short	0x0014
        /*0076*/ 	.short	0x0064
        /*0078*/ 	.byte	0x00, 0xf0, 0x11, 0x00


	//----- nvinfo : EIATTR_KPARAM_INFO
	.align		4
.L_22:
        /*007c*/ 	.byte	0x04, 0x17
        /*007e*/ 	.short	(.L_24 - .L_23)
.L_23:
        /*0080*/ 	.word	0x00000000
        /*0084*/ 	.short	0x0013
        /*0086*/ 	.short	0x0060
        /*0088*/ 	.byte	0x00, 0xf0, 0x11, 0x00


	//----- nvinfo : EIATTR_KPARAM_INFO
	.align		4
.L_24:
        /*008c*/ 	.byte	0x04, 0x17
        /*008e*/ 	.short	(.L_26 - .L_25)
.L_25:
        /*0090*/ 	.word	0x00000000
        /*0094*/ 	.short	0x0012
        /*0096*/ 	.short	0x005c
        /*0098*/ 	.byte	0x00, 0xf0, 0x11, 0x00


	//----- nvinfo : EIATTR_KPARAM_INFO
	.align		4
.L_26:
        /*009c*/ 	.byte	0x04, 0x17
        /*009e*/ 	.short	(.L_28 - .L_27)
.L_27:
        /*00a0*/ 	.word	0x00000000
        /*00a4*/ 	.short	0x0011
        /*00a6*/ 	.short	0x0058
        /*00a8*/ 	.byte	0x00, 0xf0, 0x11, 0x00


	//----- nvinfo : EIATTR_KPARAM_INFO
	.align		4
.L_28:
        /*00ac*/ 	.byte	0x04, 0x17
        /*00ae*/ 	.short	(.L_30 - .L_29)
.L_29:
        /*00b0*/ 	.word	0x00000000
        /*00b4*/ 	.short	0x0010
        /*00b6*/ 	.short	0x0054
        /*00b8*/ 	.byte	0x00, 0xf0, 0x11, 0x00


	//----- nvinfo : EIATTR_KPARAM_INFO
	.align		4
.L_30:
        /*00bc*/ 	.byte	0x04, 0x17
        /*00be*/ 	.short	(.L_32 - .L_31)
.L_31:
        /*00c0*/ 	.word	0x00000000
        /*00c4*/ 	.short	0x000f
        /*00c6*/ 	.short	0x0050
        /*00c8*/ 	.byte	0x00, 0xf0, 0x11, 0x00


	//----- nvinfo : EIATTR_KPARAM_INFO
	.align		4
.L_32:
        /*00cc*/ 	.byte	0x04, 0x17
        /*00ce*/ 	.short	(.L_34 - .L_33)
.L_33:
        /*00d0*/ 	.word	0x00000000
        /*00d4*/ 	.short	0x000e
        /*00d6*/ 	.short	0x004c
        /*00d8*/ 	.byte	0x00, 0xf0, 0x11, 0x00


	//----- nvinfo : EIATTR_KPARAM_INFO
	.align		4
.L_34:
        /*00dc*/ 	.byte	0x04, 0x17
        /*00de*/ 	.short	(.L_36 - .L_35)
.L_35:
        /*00e0*/ 	.word	0x00000000
        /*00e4*/ 	.short	0x000d
        /*00e6*/ 	.short	0x0048
        /*00e8*/ 	.byte	0x00, 0xf0, 0x11, 0x00


	//----- nvinfo : EIATTR_KPARAM_INFO
	.align		4
.L_36:
        /*00ec*/ 	.byte	0x04, 0x17
        /*00ee*/ 	.short	(.L_38 - .L_37)
.L_37:
        /*00f0*/ 	.word	0x00000000
        /*00f4*/ 	.short	0x000c
        /*00f6*/ 	.short	0x0044
        /*00f8*/ 	.byte	0x00, 0xf0, 0x11, 0x00


	//----- nvinfo : EIATTR_KPARAM_INFO
	.align		4
.L_38:
        /*00fc*/ 	.byte	0x04, 0x17
        /*00fe*/ 	.short	(.L_40 - .L_39)
.L_39:
        /*0100*/ 	.word	0x00000000
        /*0104*/ 	.short	0x000b
        /*0106*/ 	.short	0x0040
        /*0108*/ 	.byte	0x00, 0xf0, 0x11, 0x00


	//----- nvinfo : EIATTR_KPARAM_INFO
	.align		4
.L_40:
        /*010c*/ 	.byte	0x04, 0x17
        /*010e*/ 	.short	(.L_42 - .L_41)
.L_41:
        /*0110*/ 	.word	0x00000000
        /*0114*/ 	.short	0x000a
        /*0116*/ 	.short	0x003c
        /*0118*/ 	.byte	0x00, 0xf0, 0x11, 0x00


	//----- nvinfo : EIATTR_KPARAM_INFO
	.align		4
.L_42:
        /*011c*/ 	.byte	0x04, 0x17
        /*011e*/ 	.short	(.L_44 - .L_43)
.L_43:
        /*0120*/ 	.word	0x00000000
        /*0124*/ 	.short	0x0009
        /*0126*/ 	.short	0x0038
        /*0128*/ 	.byte	0x00, 0xf0, 0x11, 0x00


	//----- nvinfo : EIATTR_KPARAM_INFO
	.align		4
.L_44:
        /*012c*/ 	.byte	0x04, 0x17
        /*012e*/ 	.short	(.L_46 - .L_45)
.L_45:
        /*0130*/ 	.word	0x00000000
        /*0134*/ 	.short	0x0008
        /*0136*/ 	.short	0x0034
        /*0138*/ 	.byte	0x00, 0xf0, 0x11, 0x00


	//----- nvinfo : EIATTR_KPARAM_INFO
	.align		4
.L_46:
        /*013c*/ 	.byte	0x04, 0x17
        /*013e*/ 	.short	(.L_48 - .L_47)
.L_47:
        /*0140*/ 	.word	0x00000000
        /*0144*/ 	.short	0x0007
        /*0146*/ 	.short	0x0030
        /*0148*/ 	.byte	0x00, 0xf0, 0x11, 0x00


	//----- nvinfo : EIATTR_KPARAM_INFO
	.align		4
.L_48:
        /*014c*/ 	.byte	0x04, 0x17
        /*014e*/ 	.short	(.L_50 - .L_49)
.L_49:
        /*0150*/ 	.word	0x00000000
        /*0154*/ 	.short	0x0006
        /*0156*/ 	.short	0x002c
        /*0158*/ 	.byte	0x00, 0xf0, 0x11, 0x00


	//----- nvinfo : EIATTR_KPARAM_INFO
	.align		4
.L_50:
        /*015c*/ 	.byte	0x04, 0x17
        /*015e*/ 	.short	(.L_52 - .L_51)
.L_51:
        /*0160*/ 	.word	0x00000000
        /*0164*/ 	.short	0x0005
        /*0166*/ 	.short	0x0028
        /*0168*/ 	.byte	0x00, 0xf0, 0x11, 0x00


	//----- nvinfo : EIATTR_KPARAM_INFO
	.align		4
.L_52:
        /*016c*/ 	.byte	0x04, 0x17
        /*016e*/ 	.short	(.L_54 - .L_53)
.L_53:
        /*0170*/ 	.word	0x00000000
        /*0174*/ 	.short	0x0004
        /*0176*/ 	.short	0x0020
        /*0178*/ 	.byte	0x00, 0xf4, 0x21, 0x00


	//----- nvinfo : EIATTR_KPARAM_INFO
	.align		4
.L_54:
        /*017c*/ 	.byte	0x04, 0x17
        /*017e*/ 	.short	(.L_56 - .L_55)
.L_55:
        /*0180*/ 	.word	0x00000000
        /*0184*/ 	.short	0x0003
        /*0186*/ 	.short	0x0018
        /*0188*/ 	.byte	0x00, 0xf4, 0x21, 0x00


	//----- nvinfo : EIATTR_KPARAM_INFO
	.align		4
.L_56:
        /*018c*/ 	.byte	0x04, 0x17
        /*018e*/ 	.short	(.L_58 - .L_57)
.L_57:
        /*0190*/ 	.word	0x00000000
        /*0194*/ 	.short	0x0002
        /*0196*/ 	.short	0x0010
        /*0198*/ 	.byte	0x00, 0xf4, 0x21, 0x00


	//----- nvinfo : EIATTR_KPARAM_INFO
	.align		4
.L_58:
        /*019c*/ 	.byte	0x04, 0x17
        /*019e*/ 	.short	(.L_60 - .L_59)
.L_59:
        /*01a0*/ 	.word	0x00000000
        /*01a4*/ 	.short	0x0001
        /*01a6*/ 	.short	0x0008
        /*01a8*/ 	.byte	0x00, 0xf4, 0x21, 0x00


	//----- nvinfo : EIATTR_KPARAM_INFO
	.align		4
.L_60:
        /*01ac*/ 	.byte	0x04, 0x17
        /*01ae*/ 	.short	(.L_62 - .L_61)
.L_61:
        /*01b0*/ 	.word	0x00000000
        /*01b4*/ 	.short	0x0000
        /*01b6*/ 	.short	0x0000
        /*01b8*/ 	.byte	0x00, 0xf4, 0x21, 0x00


	//----- nvinfo : EIATTR_MAXREG_COUNT
	.align		4
.L_62:
        /*01bc*/ 	.byte	0x03, 0x1b
        /*01be*/ 	.short	0x00ff


	//----- nvinfo : EIATTR_NUM_BARRIERS
	.align		4
        /*01c0*/ 	.byte	0x02, 0x4c
        /*01c2*/ 	.byte	0x01
	.zero		1


	//----- nvinfo : EIATTR_ANNOTATIONS
	.align		4
        /*01c4*/ 	.byte	0x04, 0x55
        /*01c6*/ 	.short	(.L_64 - .L_63)


	//   ....[0]....
.L_63:
        /*01c8*/ 	.word	0x00000001
        /*01cc*/ 	.byte	0xc0, 0x1b, 0x00, 0x00, 0x01, 0x00, 0x00, 0x00, 0xe0, 0x1c, 0x00, 0x00, 0x01, 0x00, 0x00, 0x00
        /* <DEDUP_REMOVED lines=247> */
        /*114c*/ 	.byte	0x80, 0x9a, 0x00, 0x00, 0x01, 0x00, 0x00, 0x00, 0xb0, 0x9a, 0x00, 0x00


	//----- nvinfo : EIATTR_MERCURY_ISA_VERSION
	.align		4
.L_64:
        /*1158*/ 	.byte	0x03, 0x5f
        /*115a*/ 	.short	0x0000


	//----- nvinfo : EIATTR_COOP_GROUP_MASK_REGIDS
	.align		4
        /*115c*/ 	.byte	0x04, 0x29
        /*115e*/ 	.short	(.L_66 - .L_65)


	//   ....[0]....
.L_65:
        /*1160*/ 	.word	0xffffffff


	//   ....[1]....
        /*1164*/ 	.word	0xffffffff


	//   ....[2]....
        /*1168*/ 	.word	0xffffffff


	//   ....[3]....
        /*116c*/ 	.word	0xffffffff


	//   ....[4]....
        /*1170*/ 	.word	0xffffffff


	//   ....[5]....
        /*1174*/ 	.word	0xffffffff


	//   ....[6]....
        /*1178*/ 	.word	0xffffffff


	//   ....[7]....
        /*117c*/ 	.word	0xffffffff


	//   ....[8]....
        /*1180*/ 	.word	0xffffffff


	//   ....[9]....
        /*1184*/ 	.word	0xffffffff


	//   ....[10]....
        /*1188*/ 	.word	0xffffffff


	//   ....[11]....
        /*118c*/ 	.word	0xffffffff


	//   ....[12]....
        /*1190*/ 	.word	0xffffffff


	//   ....[13]....
        /*1194*/ 	.word	0xffffffff


	//   ....[14]....
        /*1198*/ 	.word	0xffffffff


	//   ....[15]....
        /*119c*/ 	.word	0xffffffff


	//   ....[16]....
        /*11a0*/ 	.word	0xffffffff


	//   ....[17]....
        /*11a4*/ 	.word	0xffffffff


	//   ....[18]....
        /*11a8*/ 	.word	0xffffffff


	//   ....[19]....
        /*11ac*/ 	.word	0xffffffff


	//----- nvinfo : EIATTR_COOP_GROUP_INSTR_OFFSETS
	.align		4
.L_66:
        /*11b0*/ 	.byte	0x04, 0x28
        /*11b2*/ 	.short	(.L_68 - .L_67)


	//   ....[0]....
.L_67:
        /*11b4*/ 	.word	0x00007e20


	//   ....[1]....
        /*11b8*/ 	.word	0x00007e30


	//   ....[2]....
        /*11bc*/ 	.word	0x00007e40


	//   ....[3]....
        /*11c0*/ 	.word	0x00007e50


	//   ....[4]....
        /*11c4*/ 	.word	0x00007ea0


	//   ....[5]....
        /*11c8*/ 	.word	0x00007eb0


	//   ....[6]....
        /*11cc*/ 	.word	0x00007ec0


	//   ....[7]....
        /*11d0*/ 	.word	0x00007ed0


	//   ....[8]....
        /*11d4*/ 	.word	0x00007fb0


	//   ....[9]....
        /*11d8*/ 	.word	0x00007fd0


	//   ....[10]....
        /*11dc*/ 	.word	0x00008490


	//   ....[11]....
        /*11e0*/ 	.word	0x000084a0


	//   ....[12]....
        /*11e4*/ 	.word	0x000084b0


	//   ....[13]....
        /*11e8*/ 	.word	0x000084c0


	//   ....[14]....
        /*11ec*/ 	.word	0x00008510


	//   ....[15]....
        /*11f0*/ 	.word	0x00008520


	//   ....[16]....
        /*11f4*/ 	.word	0x00008530


	//   ....[17]....
        /*11f8*/ 	.word	0x00008540


	//   ....[18]....
        /*11fc*/ 	.word	0x00008600


	//   ....[19]....
        /*1200*/ 	.word	0x00008620


	//----- nvinfo : EIATTR_EXIT_INSTR_OFFSETS
	.align		4
.L_68:
        /*1204*/ 	.byte	0x04, 0x1c
        /*1206*/ 	.short	(.L_70 - .L_69)


	//   ....[0]....
.L_69:
        /*1208*/ 	.word	0x0000de60


	//   ....[1]....
        /*120c*/ 	.word	0x0000df00


	//----- nvinfo : EIATTR_REQNTID
	.align		4
.L_70:
        /*1210*/ 	.byte	0x04, 0x10
        /*1212*/ 	.short	(.L_72 - .L_71)
.L_71:
        /*1214*/ 	.word	0x00000080
        /*1218*/ 	.word	0x00000001
        /*121c*/ 	.word	0x00000001
.L_72:


//--------------------- .nv.callgraph             --------------------------
	.section	.nv.callgraph,"",@"SHT_CUDA_CALLGRAPH"
	.align	4
	.sectionentsize	8
	.align		4
        /*0000*/ 	.word	0x00000000
	.align		4
        /*0004*/ 	.word	0xffffffff
	.align		4
        /*0008*/ 	.word	0x00000000
	.align		4
        /*000c*/ 	.word	0xfffffffe
	.align		4
        /*0010*/ 	.word	0x00000000
	.align		4
        /*0014*/ 	.word	0xfffffffd
	.align		4
        /*0018*/ 	.word	0x00000000
	.align		4
        /*001c*/ 	.word	0xfffffffc


//--------------------- .nv.rel.action            --------------------------
	.section	.nv.rel.action,"",@"SHT_CUDA_RELOCINFO"
	.align	8
	.sectionentsize	8
        /*0000*/ 	.byte	0x73, 0x00, 0x00, 0x00, 0x00, 0x00, 0x00, 0x00, 0x00, 0x00, 0x00, 0x11, 0x25, 0x00, 0x05, 0x36


//--------------------- .nv.constant4             --------------------------
	.section	.nv.constant4,"a",@progbits
	.align	8
	.align		8
.nv.constant4:
        /*0000*/ 	.dword	_$_str


//--------------------- .nv.constant0.attn_fwd    --------------------------
	.section	.nv.constant0.attn_fwd,"a",@progbits
	.sectionflags	@""
	.align	4
.nv.constant0.attn_fwd:
	.zero		488


//--------------------- .text.attn_fwd            --------------------------
	.section	.text.attn_fwd,"ax",@progbits
	.sectioninfo	@"SHI_REGISTERS=255"
	.align	128
        .global         attn_fwd
        .type           attn_fwd,@function
        .size           attn_fwd,(.L_x_3 - attn_fwd)
        .other          attn_fwd,@"STO_CUDA_ENTRY STV_DEFAULT"
attn_fwd:
.text.attn_fwd:
[----:B------:R-:W-:Y:S02]  /*0000*/  MOV R1, c[0x0][0x28] ;  /* 0x00000a0000017a02 */ /* 0x000fe40000000f00 */
[----:B------:R-:W0:Y:S01]  /*0010*/  S2R R139, SR_TID.X ;  /* 0x00000000008b7919 */ /* 0x000e220000002100 */
[----:B------:R-:W-:Y:S01]  /*0020*/  IMAD.MOV.U32 R4, RZ, RZ, c[0x0][0x198] ;  /* 0x00006600ff047624 */ /* 0x000fe200078e00ff */
[----:B------:R-:W-:Y:S01]  /*0030*/  ULDC.64 UR4, c[0x0][0x118] ;  /* 0x0000460000047ab9 */ /* 0x000fe20000000a00 */
[----:B------:R-:W-:Y:S01]  /*0040*/  IADD3 R1, R1, -0x7e8, RZ ;  /* 0xfffff81801017810 */ /* 0x000fe20007ffe0ff */
[----:B------:R-:W1:Y:S04]  /*0050*/  S2R R0, SR_CTAID.X ;  /* 0x0000000000007919 */ /* 0x000e680000002500 */
[----:B------:R-:W2:Y:S01]  /*0060*/  S2R R112, SR_CTAID.Y ;  /* 0x0000000000707919 */ /* 0x000ea20000002600 */
[----:B0-----:R-:W-:Y:S02]  /*0070*/  LOP3.LUT R7, R139, 0x1f, RZ, 0xc0, !PT ;  /* 0x0000001f8b077812 */ /* 0x001fe400078ec0ff */
[----:B------:R-:W-:-:S02]  /*0080*/  SHF.R.U32.HI R6, RZ, 0x5, R139 ;  /* 0x00000005ff067819 */ /* 0x000fc4000001168b */
[----:B-1----:R-:W-:Y:S02]  /*0090*/  LEA R2, R0, R7, 0x5 ;  /* 0x0000000700027211 */ /* 0x002fe400078e28ff */
[----:B------:R-:W-:Y:S01]  /*00a0*/  SGXT.U32 R6, R6, 0x2 ;  /* 0x000000020606781a */ /* 0x000fe20000000000 */
[----:B--2---:R-:W-:Y:S02]  /*00b0*/  IMAD R0, R112, c[0x0][0x190], RZ ;  /* 0x0000640070007a24 */ /* 0x004fe400078e02ff */
[----:B------:R-:W-:Y:S02]  /*00c0*/  IMAD R3, R2, c[0x0][0x194], RZ ;  /* 0x0000650002037a24 */ /* 0x000fe400078e02ff */
[----:B------:R-:W-:Y:S01]  /*00d0*/  IMAD R9, R6, c[0x0][0x198], RZ ;  /* 0x0000660006097a24 */ /* 0x000fe200078e02ff */
[C---:B------:R-:W-:Y:S01]  /*00e0*/  SHF.L.U32 R2, R0.reuse, 0x1, RZ ;  /* 0x0000000100027819 */ /* 0x040fe200000006ff */
[----:B------:R-:W-:Y:S01]  /*00f0*/  IMAD.HI R0, R0, 0x2, RZ ;  /* 0x0000000200007827 */ /* 0x000fe200078e02ff */
[----:B------:R-:W-:-:S03]  /*0100*/  SHF.L.U32 R5, R3, 0x1, RZ ;  /* 0x0000000103057819 */ /* 0x000fc600000006ff */
[----:B------:R-:W-:Y:S01]  /*0110*/  IMAD.HI R3, R3, 0x2, RZ ;  /* 0x0000000203037827 */ /* 0x000fe200078e02ff */
[----:B------:R-:W-:-:S03]  /*0120*/  IADD3 R2, P0, P1, R5, c[0x0][0x160], R2 ;  /* 0x0000580005027a10 */ /* 0x000fc6000791e002 */
[C---:B------:R-:W-:Y:S01]  /*0130*/  IMAD R13, R4.reuse, 0x4, R9 ;  /* 0x00000004040d7824 */ /* 0x040fe200078e0209 */
[----:B------:R-:W-:Y:S02]  /*0140*/  IADD3.X R0, R3, c[0x0][0x164], R0, P0, P1 ;  /* 0x0000590003007a10 */ /* 0x000fe400007e2400 */
[C---:B------:R-:W-:Y:S02]  /*0150*/  LEA R10, P0, R9.reuse, R2, 0x1 ;  /* 0x00000002090a7211 */ /* 0x040fe400078008ff */
[C---:B------:R-:W-:Y:S02]  /*0160*/  LEA R5, R4.reuse, R13, 0x2 ;  /* 0x0000000d04057211 */ /* 0x040fe400078e10ff */
[----:B------:R-:W-:Y:S02]  /*0170*/  LEA.HI.X.SX32 R11, R9, R0, 0x1, P0 ;  /* 0x00000000090b7211 */ /* 0x000fe400000f0eff */
[C---:B------:R-:W-:Y:S02]  /*0180*/  LEA R9, R4.reuse, R5, 0x2 ;  /* 0x0000000504097211 */ /* 0x040fe400078e10ff */
[-C--:B------:R-:W-:Y:S01]  /*0190*/  LEA R12, P0, R13, R2.reuse, 0x1 ;  /* 0x000000020d0c7211 */ /* 0x080fe200078008ff */
[----:B------:R0:W2:Y:S01]  /*01a0*/  LDG.E.U16 R3, [R10.64] ;  /* 0x000000040a037981 */ /* 0x0000a2000c1e1500 */
[----:B------:R-:W-:Y:S01]  /*01b0*/  LEA R14, P1, R5, R2, 0x1 ;  /* 0x00000002050e7211 */ /* 0x000fe200078208ff */
[----:B------:R-:W-:Y:S01]  /*01c0*/  IMAD R19, R4, 0x4, R9 ;  /* 0x0000000404137824 */ /* 0x000fe200078e0209 */
[----:B------:R-:W-:-:S02]  /*01d0*/  LEA.HI.X.SX32 R13, R13, R0, 0x1, P0 ;  /* 0x000000000d0d7211 */ /* 0x000fc400000f0eff */
[----:B------:R-:W-:Y:S02]  /*01e0*/  LEA R16, P0, R9, R2, 0x1 ;  /* 0x0000000209107211 */ /* 0x000fe400078008ff */
[-C--:B------:R-:W-:Y:S01]  /*01f0*/  LEA.HI.X.SX32 R15, R5, R0.reuse, 0x1, P1 ;  /* 0x00000000050f7211 */ /* 0x080fe200008f0eff */
[----:B------:R1:W3:Y:S01]  /*0200*/  LDG.E.U16 R8, [R12.64] ;  /* 0x000000040c087981 */ /* 0x0002e2000c1e1500 */
[----:B------:R-:W-:Y:S02]  /*0210*/  LEA.HI.X.SX32 R17, R9, R0, 0x1, P0 ;  /* 0x0000000009117211 */ /* 0x000fe400000f0eff */
[C---:B------:R-:W-:Y:S01]  /*0220*/  LEA R9, R4.reuse, R19, 0x2 ;  /* 0x0000001304097211 */ /* 0x040fe200078e10ff */
[----:B------:R4:W5:Y:S01]  /*0230*/  LDG.E.U16 R5, [R14.64] ;  /* 0x000000040e057981 */ /* 0x000962000c1e1500 */
[C---:B------:R-:W-:Y:S02]  /*0240*/  LEA R18, P0, R19.reuse, R2, 0x1 ;  /* 0x0000000213127211 */ /* 0x040fe400078008ff */
[----:B------:R-:W-:Y:S01]  /*0250*/  LEA R23, R4, R9, 0x2 ;  /* 0x0000000904177211 */ /* 0x000fe200078e10ff */
[----:B0-----:R0:W2:Y:S01]  /*0260*/  LDG.E.U16 R10, [R16.64] ;  /* 0x00000004100a7981 */ /* 0x0010a2000c1e1500 */
[----:B------:R-:W-:-:S02]  /*0270*/  LEA.HI.X.SX32 R19, R19, R0, 0x1, P0 ;  /* 0x0000000013137211 */ /* 0x000fc400000f0eff */
[----:B------:R-:W-:Y:S01]  /*0280*/  LEA R20, P0, R9, R2, 0x1 ;  /* 0x0000000209147211 */ /* 0x000fe200078008ff */
[----:B------:R-:W-:-:S03]  /*0290*/  IMAD R11, R4, 0x4, R23 ;  /* 0x00000004040b7824 */ /* 0x000fc600078e0217 */
[----:B------:R-:W-:Y:S02]  /*02a0*/  LEA.HI.X.SX32 R21, R9, R0, 0x1, P0 ;  /* 0x0000000009157211 */ /* 0x000fe400000f0eff */
[C---:B----4-:R-:W-:Y:S01]  /*02b0*/  LEA R14, P0, R11.reuse, R2, 0x1 ;  /* 0x000000020b0e7211 */ /* 0x050fe200078008ff */
[----:B------:R4:W2:Y:S01]  /*02c0*/  LDG.E.U16 R9, [R18.64] ;  /* 0x0000000412097981 */ /* 0x0008a2000c1e1500 */
[C---:B-1----:R-:W-:Y:S02]  /*02d0*/  LEA R13, R4.reuse, R11, 0x2 ;  /* 0x0000000b040d7211 */ /* 0x042fe400078e10ff */
[----:B------:R-:W-:Y:S01]  /*02e0*/  LEA.HI.X.SX32 R15, R11, R0, 0x1, P0 ;  /* 0x000000000b0f7211 */ /* 0x000fe200000f0eff */
[----:B------:R1:W2:Y:S01]  /*02f0*/  LDG.E.U16 R30, [R20.64] ;  /* 0x00000004141e7981 */ /* 0x0002a2000c1e1500 */
[C---:B------:R-:W-:Y:S02]  /*0300*/  LEA R11, R4.reuse, R13, 0x2 ;  /* 0x0000000d040b7211 */ /* 0x040fe400078e10ff */
[C---:B------:R-:W-:Y:S01]  /*0310*/  LEA R12, P0, R13.reuse, R2, 0x1 ;  /* 0x000000020d0c7211 */ /* 0x040fe200078008ff */
[----:B------:R1:W2:Y:S02]  /*0320*/  LDG.E.U16 R32, [R14.64] ;  /* 0x000000040e207981 */ /* 0x0002a4000c1e1500 */
[----:B------:R-:W-:Y:S01]  /*0330*/  IMAD R25, R4, 0x4, R11 ;  /* 0x0000000404197824 */ /* 0x000fe200078e020b */
[----:B------:R-:W-:-:S02]  /*0340*/  LEA.HI.X.SX32 R13, R13, R0, 0x1, P0 ;  /* 0x000000000d0d7211 */ /* 0x000fc400000f0eff */
[-C--:B------:R-:W-:Y:S02]  /*0350*/  LEA R22, P1, R23, R2.reuse, 0x1 ;  /* 0x0000000217167211 */ /* 0x080fe400078208ff */
[----:B0-----:R-:W-:Y:S01]  /*0360*/  LEA R16, P0, R11, R2, 0x1 ;  /* 0x000000020b107211 */ /* 0x001fe200078008ff */
[----:B------:R0:W2:Y:S01]  /*0370*/  LDG.E.U16 R49, [R12.64] ;  /* 0x000000040c317981 */ /* 0x0000a2000c1e1500 */
[C---:B------:R-:W-:Y:S02]  /*0380*/  LEA R27, R4.reuse, R25, 0x2 ;  /* 0x00000019041b7211 */ /* 0x040fe400078e10ff */
[-C--:B------:R-:W-:Y:S02]  /*0390*/  LEA.HI.X.SX32 R23, R23, R0.reuse, 0x1, P1 ;  /* 0x0000000017177211 */ /* 0x080fe400008f0eff */
[----:B------:R-:W-:Y:S02]  /*03a0*/  LEA.HI.X.SX32 R17, R11, R0, 0x1, P0 ;  /* 0x000000000b117211 */ /* 0x000fe400000f0eff */
[----:B-1----:R-:W-:Y:S01]  /*03b0*/  LEA R20, P0, R27, R2, 0x1 ;  /* 0x000000021b147211 */ /* 0x002fe200078008ff */
[----:B------:R1:W2:Y:S01]  /*03c0*/  LDG.E.U16 R47, [R22.64] ;  /* 0x00000004162f7981 */ /* 0x0002a2000c1e1500 */
[----:B------:R-:W-:-:S02]  /*03d0*/  LEA R11, R4, R27, 0x2 ;  /* 0x0000001b040b7211 */ /* 0x000fc400078e10ff */
[----:B------:R-:W-:Y:S01]  /*03e0*/  LEA.HI.X.SX32 R21, R27, R0, 0x1, P0 ;  /* 0x000000001b157211 */ /* 0x000fe200000f0eff */
[----:B------:R0:W2:Y:S01]  /*03f0*/  LDG.E.U16 R34, [R16.64] ;  /* 0x0000000410227981 */ /* 0x0000a2000c1e1500 */
[-C--:B------:R-:W-:Y:S02]  /*0400*/  LEA R14, P0, R11, R2.reuse, 0x1 ;  /* 0x000000020b0e7211 */ /* 0x080fe400078008ff */
[----:B----4-:R-:W-:Y:S01]  /*0410*/  LEA R18, P1, R25, R2, 0x1 ;  /* 0x0000000219127211 */ /* 0x010fe200078208ff */
[----:B------:R4:W2:Y:S01]  /*0420*/  LDG.E.U16 R36, [R20.64] ;  /* 0x0000000414247981 */ /* 0x0008a2000c1e1500 */
[----:B-1----:R-:W-:Y:S01]  /*0430*/  IMAD R23, R4, 0x4, R11 ;  /* 0x0000000404177824 */ /* 0x002fe200078e020b */
[----:B------:R-:W-:-:S04]  /*0440*/  LEA.HI.X.SX32 R15, R11, R0, 0x1, P0 ;  /* 0x000000000b0f7211 */ /* 0x000fc800000f0eff */
[C---:B------:R-:W-:Y:S01]  /*0450*/  LEA R11, R4.reuse, R23, 0x2 ;  /* 0x00000017040b7211 */ /* 0x040fe200078e10ff */
[----:B------:R1:W2:Y:S01]  /*0460*/  LDG.E.U16 R53, [R14.64] ;  /* 0x000000040e357981 */ /* 0x0002a2000c1e1500 */
[----:B------:R-:W-:Y:S02]  /*0470*/  LEA.HI.X.SX32 R19, R25, R0, 0x1, P1 ;  /* 0x0000000019137211 */ /* 0x000fe400008f0eff */
[-C--:B0-----:R-:W-:Y:S02]  /*0480*/  LEA R12, P0, R23, R2.reuse, 0x1 ;  /* 0x00000002170c7211 */ /* 0x081fe400078008ff */
[----:B------:R-:W-:Y:S01]  /*0490*/  LEA R22, P1, R11, R2, 0x1 ;  /* 0x000000020b167211 */ /* 0x000fe200078208ff */
[----:B------:R0:W2:Y:S01]  /*04a0*/  LDG.E.U16 R51, [R18.64] ;  /* 0x0000000412337981 */ /* 0x0000a2000c1e1500 */
[----:B------:R-:W-:Y:S02]  /*04b0*/  LEA R25, R4, R11, 0x2 ;  /* 0x0000000b04197211 */ /* 0x000fe400078e10ff */
[----:B------:R-:W-:-:S02]  /*04c0*/  LEA.HI.X.SX32 R13, R23, R0, 0x1, P0 ;  /* 0x00000000170d7211 */ /* 0x000fc400000f0eff */
[----:B------:R-:W-:Y:S01]  /*04d0*/  LEA.HI.X.SX32 R23, R11, R0, 0x1, P1 ;  /* 0x000000000b177211 */ /* 0x000fe200008f0eff */
[C---:B------:R-:W-:Y:S01]  /*04e0*/  IMAD R11, R4.reuse, 0x4, R25 ;  /* 0x00000004040b7824 */ /* 0x040fe200078e0219 */
[C---:B------:R-:W-:Y:S01]  /*04f0*/  LEA R16, P0, R25.reuse, R2, 0x1 ;  /* 0x0000000219107211 */ /* 0x040fe200078008ff */
[----:B------:R1:W2:Y:S03]  /*0500*/  LDG.E.U16 R38, [R12.64] ;  /* 0x000000040c267981 */ /* 0x0002a6000c1e1500 */
[----:B------:R-:W-:Y:S01]  /*0510*/  LEA.HI.X.SX32 R17, R25, R0, 0x1, P0 ;  /* 0x0000000019117211 */ /* 0x000fe200000f0eff */
[----:B------:R1:W2:Y:S01]  /*0520*/  LDG.E.U16 R55, [R22.64] ;  /* 0x0000000416377981 */ /* 0x0002a2000c1e1500 */
[C---:B0-----:R-:W-:Y:S02]  /*0530*/  LEA R18, P0, R11.reuse, R2, 0x1 ;  /* 0x000000020b127211 */ /* 0x041fe400078008ff */
[----:B----4-:R-:W-:Y:S01]  /*0540*/  LEA R21, R4, R11, 0x2 ;  /* 0x0000000b04157211 */ /* 0x010fe200078e10ff */
[----:B------:R0:W4:Y:S01]  /*0550*/  LDG.E.U16 R40, [R16.64] ;  /* 0x0000000410287981 */ /* 0x000122000c1e1500 */
[----:B------:R-:W-:-:S02]  /*0560*/  LEA.HI.X.SX32 R19, R11, R0, 0x1, P0 ;  /* 0x000000000b137211 */ /* 0x000fc400000f0eff */
[C---:B------:R-:W-:Y:S02]  /*0570*/  LEA R11, R4.reuse, R21, 0x2 ;  /* 0x00000015040b7211 */ /* 0x040fe400078e10ff */
[-C--:B-1----:R-:W-:Y:S01]  /*0580*/  LEA R14, P0, R21, R2.reuse, 0x1 ;  /* 0x00000002150e7211 */ /* 0x082fe200078008ff */
[----:B------:R1:W2:Y:S01]  /*0590*/  LDG.E.U16 R57, [R18.64] ;  /* 0x0000000412397981 */ /* 0x0002a2000c1e1500 */
[----:B------:R-:W-:Y:S01]  /*05a0*/  LEA R20, P1, R11, R2, 0x1 ;  /* 0x000000020b147211 */ /* 0x000fe200078208ff */
[C---:B------:R-:W-:Y:S01]  /*05b0*/  IMAD R25, R4.reuse, 0x4, R11 ;  /* 0x0000000404197824 */ /* 0x040fe200078e020b */
[-C--:B------:R-:W-:Y:S02]  /*05c0*/  LEA.HI.X.SX32 R15, R21, R0.reuse, 0x1, P0 ;  /* 0x00000000150f7211 */ /* 0x080fe400000f0eff */
[----:B------:R-:W-:Y:S02]  /*05d0*/  LEA.HI.X.SX32 R21, R11, R0, 0x1, P1 ;  /* 0x000000000b157211 */ /* 0x000fe400008f0eff */
[----:B------:R-:W-:Y:S01]  /*05e0*/  LEA R12, P0, R25, R2, 0x1 ;  /* 0x00000002190c7211 */ /* 0x000fe200078008ff */
[----:B------:R1:W3:Y:S01]  /*05f0*/  LDG.E.U16 R42, [R14.64] ;  /* 0x000000040e2a7981 */ /* 0x0002e2000c1e1500 */
[----:B------:R-:W-:-:S02]  /*0600*/  LEA R11, R4, R25, 0x2 ;  /* 0x00000019040b7211 */ /* 0x000fc400078e10ff */
[----:B------:R-:W-:Y:S01]  /*0610*/  LEA.HI.X.SX32 R13, R25, R0, 0x1, P0 ;  /* 0x00000000190d7211 */ /* 0x000fe200000f0eff */
[----:B------:R1:W3:Y:S01]  /*0620*/  LDG.E.U16 R59, [R20.64] ;  /* 0x00000004143b7981 */ /* 0x0002e2000c1e1500 */
[C---:B0-----:R-:W-:Y:S02]  /*0630*/  LEA R16, P0, R11.reuse, R2, 0x1 ;  /* 0x000000020b107211 */ /* 0x041fe400078008ff */
[----:B------:R-:W-:Y:S01]  /*0640*/  LEA R23, R4, R11, 0x2 ;  /* 0x0000000b04177211 */ /* 0x000fe200078e10ff */
[----:B------:R0:W3:Y:S01]  /*0650*/  LDG.E.U16 R44, [R12.64] ;  /* 0x000000040c2c7981 */ /* 0x0000e2000c1e1500 */
[----:B------:R-:W-:-:S03]  /*0660*/  LEA.HI.X.SX32 R17, R11, R0, 0x1, P0 ;  /* 0x000000000b117211 */ /* 0x000fc600000f0eff */
[C---:B------:R-:W-:Y:S01]  /*0670*/  IMAD R11, R4.reuse, 0x4, R23 ;  /* 0x00000004040b7824 */ /* 0x040fe200078e0217 */
[-C--:B-1----:R-:W-:Y:S01]  /*0680*/  LEA R18, P0, R23, R2.reuse, 0x1 ;  /* 0x0000000217127211 */ /* 0x082fe200078008ff */
[----:B------:R1:W3:Y:S03]  /*0690*/  LDG.E.U16 R61, [R16.64] ;  /* 0x00000004103d7981 */ /* 0x0002e6000c1e1500 */
[----:B------:R-:W-:Y:S02]  /*06a0*/  LEA R22, P1, R11, R2, 0x1 ;  /* 0x000000020b167211 */ /* 0x000fe400078208ff */
[----:B------:R-:W-:Y:S02]  /*06b0*/  LEA R25, R4, R11, 0x2 ;  /* 0x0000000b04197211 */ /* 0x000fe400078e10ff */
[-C--:B------:R-:W-:Y:S02]  /*06c0*/  LEA.HI.X.SX32 R19, R23, R0.reuse, 0x1, P0 ;  /* 0x0000000017137211 */ /* 0x080fe400000f0eff */
[----:B------:R-:W-:-:S02]  /*06d0*/  LEA.HI.X.SX32 R23, R11, R0, 0x1, P1 ;  /* 0x000000000b177211 */ /* 0x000fc400008f0eff */
[C---:B------:R-:W-:Y:S01]  /*06e0*/  LEA R14, P0, R25.reuse, R2, 0x1 ;  /* 0x00000002190e7211 */ /* 0x040fe200078008ff */
[----:B------:R1:W3:Y:S01]  /*06f0*/  LDG.E.U16 R46, [R18.64] ;  /* 0x00000004122e7981 */ /* 0x0002e2000c1e1500 */
[C---:B------:R-:W-:Y:S02]  /*0700*/  LEA R11, R4.reuse, R25, 0x2 ;  /* 0x00000019040b7211 */ /* 0x040fe400078e10ff */
[----:B------:R-:W-:Y:S01]  /*0710*/  LEA.HI.X.SX32 R15, R25, R0, 0x1, P0 ;  /* 0x00000000190f7211 */ /* 0x000fe200000f0eff */
[----:B------:R1:W3:Y:S01]  /*0720*/  LDG.E.U16 R63, [R22.64] ;  /* 0x00000004163f7981 */ /* 0x0002e2000c1e1500 */
[C---:B0-----:R-:W-:Y:S01]  /*0730*/  LEA R12, P0, R11.reuse, R2, 0x1 ;  /* 0x000000020b0c7211 */ /* 0x041fe200078008ff */
[----:B------:R-:W-:Y:S02]  /*0740*/  IMAD R21, R4, 0x4, R11 ;  /* 0x0000000404157824 */ /* 0x000fe400078e020b */
[----:B------:R0:W4:Y:S01]  /*0750*/  LDG.E.U16 R48, [R14.64] ;  /* 0x000000040e307981 */ /* 0x000122000c1e1500 */
[----:B------:R-:W-:-:S02]  /*0760*/  LEA.HI.X.SX32 R13, R11, R0, 0x1, P0 ;  /* 0x000000000b0d7211 */ /* 0x000fc400000f0eff */
[C---:B------:R-:W-:Y:S02]  /*0770*/  LEA R11, R4.reuse, R21, 0x2 ;  /* 0x00000015040b7211 */ /* 0x040fe400078e10ff */
[-C--:B-1----:R-:W-:Y:S01]  /*0780*/  LEA R16, P0, R21, R2.reuse, 0x1 ;  /* 0x0000000215107211 */ /* 0x082fe200078008ff */
[----:B------:R1:W4:Y:S01]  /*0790*/  LDG.E.U16 R65, [R12.64] ;  /* 0x000000040c417981 */ /* 0x000322000c1e1500 */
[----:B------:R-:W-:Y:S02]  /*07a0*/  LEA R20, P1, R11, R2, 0x1 ;  /* 0x000000020b147211 */ /* 0x000fe400078208ff */
[C---:B------:R-:W-:Y:S02]  /*07b0*/  LEA R25, R4.reuse, R11, 0x2 ;  /* 0x0000000b04197211 */ /* 0x040fe400078e10ff */
[-C--:B------:R-:W-:Y:S02]  /*07c0*/  LEA.HI.X.SX32 R17, R21, R0.reuse, 0x1, P0 ;  /* 0x0000000015117211 */ /* 0x080fe400000f0eff */
[----:B------:R-:W-:Y:S01]  /*07d0*/  LEA.HI.X.SX32 R21, R11, R0, 0x1, P1 ;  /* 0x000000000b157211 */ /* 0x000fe200008f0eff */
[----:B------:R-:W-:Y:S01]  /*07e0*/  IMAD R11, R4, 0x4, R25 ;  /* 0x00000004040b7824 */ /* 0x000fe200078e0219 */
[C---:B------:R-:W-:Y:S01]  /*07f0*/  LEA R18, P0, R25.reuse, R2, 0x1 ;  /* 0x0000000219127211 */ /* 0x040fe200078008ff */
[----:B------:R1:W4:Y:S03]  /*0800*/  LDG.E.U16 R50, [R16.64] ;  /* 0x0000000410327981 */ /* 0x000326000c1e1500 */
[----:B------:R-:W-:Y:S01]  /*0810*/  LEA.HI.X.SX32 R19, R25, R0, 0x1, P0 ;  /* 0x0000000019137211 */ /* 0x000fe200000f0eff */
[----:B------:R1:W4:Y:S01]  /*0820*/  LDG.E.U16 R67, [R20.64] ;  /* 0x0000000414437981 */ /* 0x000322000c1e1500 */
[----:B0-----:R-:W-:-:S02]  /*0830*/  LEA R14, P0, R11, R2, 0x1 ;  /* 0x000000020b0e7211 */ /* 0x001fc400078008ff */
[C---:B------:R-:W-:Y:S01]  /*0840*/  LEA R23, R4.reuse, R11, 0x2 ;  /* 0x0000000b04177211 */ /* 0x040fe200078e10ff */
[----:B------:R0:W4:Y:S01]  /*0850*/  LDG.E.U16 R52, [R18.64] ;  /* 0x0000000412347981 */ /* 0x000122000c1e1500 */
[----:B------:R-:W-:Y:S02]  /*0860*/  LEA.HI.X.SX32 R15, R11, R0, 0x1, P0 ;  /* 0x000000000b0f7211 */ /* 0x000fe400000f0eff */
[C---:B------:R-:W-:Y:S02]  /*0870*/  LEA R11, R4.reuse, R23, 0x2 ;  /* 0x00000017040b7211 */ /* 0x040fe400078e10ff */
[-C--:B-1----:R-:W-:Y:S01]  /*0880*/  LEA R12, P0, R23, R2.reuse, 0x1 ;  /* 0x00000002170c7211 */ /* 0x082fe200078008ff */
[----:B------:R1:W4:Y:S02]  /*0890*/  LDG.E.U16 R69, [R14.64] ;  /* 0x000000040e457981 */ /* 0x000324000c1e1500 */
[----:B------:R-:W-:Y:S01]  /*08a0*/  IMAD R25, R4, 0x4, R11 ;  /* 0x0000000404197824 */ /* 0x000fe200078e020b */
[----:B------:R-:W-:-:S02]  /*08b0*/  LEA R22, P1, R11, R2, 0x1 ;  /* 0x000000020b167211 */ /* 0x000fc400078208ff */
[-C--:B------:R-:W-:Y:S02]  /*08c0*/  LEA.HI.X.SX32 R13, R23, R0.reuse, 0x1, P0 ;  /* 0x00000000170d7211 */ /* 0x080fe400000f0eff */
[C---:B------:R-:W-:Y:S02]  /*08d0*/  LEA R27, R4.reuse, R25, 0x2 ;  /* 0x00000019041b7211 */ /* 0x040fe400078e10ff */
[----:B------:R-:W-:Y:S01]  /*08e0*/  LEA.HI.X.SX32 R23, R11, R0, 0x1, P1 ;  /* 0x000000000b177211 */ /* 0x000fe200008f0eff */
[----:B------:R1:W4:Y:S01]  /*08f0*/  LDG.E.U16 R54, [R12.64] ;  /* 0x000000040c367981 */ /* 0x000322000c1e1500 */
[C---:B------:R-:W-:Y:S02]  /*0900*/  LEA R11, R4.reuse, R27, 0x2 ;  /* 0x0000001b040b7211 */ /* 0x040fe400078e10ff */
[C---:B------:R-:W-:Y:S01]  /*0910*/  LEA R16, P0, R25.reuse, R2, 0x1 ;  /* 0x0000000219107211 */ /* 0x040fe200078008ff */
[----:B------:R1:W4:Y:S02]  /*0920*/  LDG.E.U16 R71, [R22.64] ;  /* 0x0000000416477981 */ /* 0x000324000c1e1500 */
[----:B------:R-:W-:Y:S01]  /*0930*/  IMAD R21, R4, 0x4, R11 ;  /* 0x0000000404157824 */ /* 0x000fe200078e020b */
[----:B------:R-:W-:-:S02]  /*0940*/  LEA.HI.X.SX32 R17, R25, R0, 0x1, P0 ;  /* 0x0000000019117211 */ /* 0x000fc400000f0eff */
[C---:B0-----:R-:W-:Y:S02]  /*0950*/  LEA R18, P0, R27.reuse, R2, 0x1 ;  /* 0x000000021b127211 */ /* 0x041fe400078008ff */
[C---:B------:R-:W-:Y:S01]  /*0960*/  LEA R25, R4.reuse, R21, 0x2 ;  /* 0x0000001504197211 */ /* 0x040fe200078e10ff */
[----:B------:R0:W4:Y:S01]  /*0970*/  LDG.E.U16 R56, [R16.64] ;  /* 0x0000000410387981 */ /* 0x000122000c1e1500 */
[----:B------:R-:W-:Y:S02]  /*0980*/  LEA.HI.X.SX32 R19, R27, R0, 0x1, P0 ;  /* 0x000000001b137211 */ /* 0x000fe400000f0eff */
[C---:B-1----:R-:W-:Y:S02]  /*0990*/  LEA R14, P0, R11.reuse, R2, 0x1 ;  /* 0x000000020b0e7211 */ /* 0x042fe400078008ff */
[----:B------:R-:W-:Y:S01]  /*09a0*/  LEA R27, R4, R25, 0x2 ;  /* 0x00000019041b7211 */ /* 0x000fe200078e10ff */
[----:B------:R1:W4:Y:S01]  /*09b0*/  LDG.E.U16 R73, [R18.64] ;  /* 0x0000000412497981 */ /* 0x000322000c1e1500 */
[----:B------:R-:W-:-:S03]  /*09c0*/  LEA.HI.X.SX32 R15, R11, R0, 0x1, P0 ;  /* 0x000000000b0f7211 */ /* 0x000fc600000f0eff */
[C---:B------:R-:W-:Y:S01]  /*09d0*/  IMAD R11, R4.reuse, 0x4, R27 ;  /* 0x00000004040b7824 */ /* 0x040fe200078e021b */
[C---:B------:R-:W-:Y:S01]  /*09e0*/  LEA R12, P0, R25.reuse, R2, 0x1 ;  /* 0x00000002190c7211 */ /* 0x040fe200078008ff */
[----:B------:R1:W4:Y:S03]  /*09f0*/  LDG.E.U16 R58, [R14.64] ;  /* 0x000000040e3a7981 */ /* 0x000326000c1e1500 */
[C---:B------:R-:W-:Y:S02]  /*0a00*/  LEA R23, R4.reuse, R11, 0x2 ;  /* 0x0000000b04177211 */ /* 0x040fe400078e10ff */
[----:B------:R-:W-:Y:S02]  /*0a10*/  LEA.HI.X.SX32 R13, R25, R0, 0x1, P0 ;  /* 0x00000000190d7211 */ /* 0x000fe400000f0eff */
[C---:B------:R-:W-:Y:S02]  /*0a20*/  LEA R25, R4.reuse, R23, 0x2 ;  /* 0x0000001704197211 */ /* 0x040fe400078e10ff */
[C---:B0-----:R-:W-:Y:S01]  /*0a30*/  LEA R16, P0, R27.reuse, R2, 0x1 ;  /* 0x000000021b107211 */ /* 0x041fe200078008ff */
[----:B------:R0:W4:Y:S02]  /*0a40*/  LDG.E.U16 R60, [R12.64] ;  /* 0x000000040c3c7981 */ /* 0x000124000c1e1500 */
[----:B------:R-:W-:Y:S01]  /*0a50*/  IMAD R29, R4, 0x4, R25 ;  /* 0x00000004041d7824 */ /* 0x000fe200078e0219 */
[----:B------:R-:W-:-:S04]  /*0a60*/  LEA.HI.X.SX32 R17, R27, R0, 0x1, P0 ;  /* 0x000000001b117211 */ /* 0x000fc800000f0eff */
[C---:B------:R-:W-:Y:S01]  /*0a70*/  LEA R27, R4.reuse, R29, 0x2 ;  /* 0x0000001d041b7211 */ /* 0x040fe200078e10ff */
[----:B------:R0:W4:Y:S01]  /*0a80*/  LDG.E.U16 R77, [R16.64] ;  /* 0x00000004104d7981 */ /* 0x000122000c1e1500 */
[C---:B-1----:R-:W-:Y:S02]  /*0a90*/  LEA R18, P0, R11.reuse, R2, 0x1 ;  /* 0x000000020b127211 */ /* 0x042fe400078008ff */
[----:B------:R-:W-:Y:S02]  /*0aa0*/  LEA R31, R4, R27, 0x2 ;  /* 0x0000001b041f7211 */ /* 0x000fe400078e10ff */
[----:B------:R-:W-:-:S03]  /*0ab0*/  LEA.HI.X.SX32 R19, R11, R0, 0x1, P0 ;  /* 0x000000000b137211 */ /* 0x000fc600000f0eff */
[C---:B------:R-:W-:Y:S01]  /*0ac0*/  IMAD R11, R4.reuse, 0x4, R31 ;  /* 0x00000004040b7824 */ /* 0x040fe200078e021f */
[C---:B------:R-:W-:Y:S01]  /*0ad0*/  LEA R14, P0, R25.reuse, R2, 0x1 ;  /* 0x00000002190e7211 */ /* 0x040fe200078008ff */
[----:B------:R1:W4:Y:S03]  /*0ae0*/  LDG.E.U16 R62, [R18.64] ;  /* 0x00000004123e7981 */ /* 0x000326000c1e1500 */
[C---:B------:R-:W-:Y:S02]  /*0af0*/  LEA R33, R4.reuse, R11, 0x2 ;  /* 0x0000000b04217211 */ /* 0x040fe400078e10ff */
[----:B------:R-:W-:Y:S02]  /*0b00*/  LEA.HI.X.SX32 R15, R25, R0, 0x1, P0 ;  /* 0x00000000190f7211 */ /* 0x000fe400000f0eff */
[-C--:B0-----:R-:W-:Y:S02]  /*0b10*/  LEA R12, P0, R29, R2.reuse, 0x1 ;  /* 0x000000021d0c7211 */ /* 0x081fe400078008ff */
[----:B------:R-:W-:Y:S01]  /*0b20*/  LEA R25, R4, R33, 0x2 ;  /* 0x0000002104197211 */ /* 0x000fe200078e10ff */
[----:B------:R0:W4:Y:S01]  /*0b30*/  LDG.E.U16 R64, [R14.64] ;  /* 0x000000040e407981 */ /* 0x000122000c1e1500 */
[----:B------:R-:W-:-:S02]  /*0b40*/  LEA R20, P1, R21, R2, 0x1 ;  /* 0x0000000215147211 */ /* 0x000fc400078208ff */
[-C--:B------:R-:W-:Y:S01]  /*0b50*/  LEA.HI.X.SX32 R13, R29, R0.reuse, 0x1, P0 ;  /* 0x000000001d0d7211 */ /* 0x080fe200000f0eff */
[C---:B------:R-:W-:Y:S01]  /*0b60*/  IMAD R29, R4.reuse, 0x4, R25 ;  /* 0x00000004041d7824 */ /* 0x040fe200078e0219 */
[----:B------:R-:W-:Y:S02]  /*0b70*/  LEA.HI.X.SX32 R21, R21, R0, 0x1, P1 ;  /* 0x0000000015157211 */ /* 0x000fe400008f0eff */
[-C--:B------:R-:W-:Y:S01]  /*0b80*/  LEA R22, P1, R23, R2.reuse, 0x1 ;  /* 0x0000000217167211 */ /* 0x080fe200078208ff */
[----:B------:R0:W4:Y:S01]  /*0b90*/  LDG.E.U16 R81, [R12.64] ;  /* 0x000000040c517981 */ /* 0x000122000c1e1500 */
[----:B------:R-:W-:Y:S02]  /*0ba0*/  LEA R16, P0, R27, R2, 0x1 ;  /* 0x000000021b107211 */ /* 0x000fe400078008ff */
[----:B------:R-:W-:Y:S01]  /*0bb0*/  LEA R35, R4, R29, 0x2 ;  /* 0x0000001d04237211 */ /* 0x000fe200078e10ff */
[----:B------:R0:W4:Y:S01]  /*0bc0*/  LDG.E.U16 R75, [R20.64] ;  /* 0x00000004144b7981 */ /* 0x000122000c1e1500 */
[----:B------:R-:W-:-:S02]  /*0bd0*/  LEA.HI.X.SX32 R23, R23, R0, 0x1, P1 ;  /* 0x0000000017177211 */ /* 0x000fc400008f0eff */
[----:B------:R-:W-:Y:S02]  /*0be0*/  LEA.HI.X.SX32 R17, R27, R0, 0x1, P0 ;  /* 0x000000001b117211 */ /* 0x000fe400000f0eff */
[C---:B-1----:R-:W-:Y:S01]  /*0bf0*/  LEA R18, P1, R31.reuse, R2, 0x1 ;  /* 0x000000021f127211 */ /* 0x042fe200078208ff */
[----:B------:R1:W4:Y:S01]  /*0c00*/  LDG.E.U16 R79, [R22.64] ;  /* 0x00000004164f7981 */ /* 0x000322000c1e1500 */
[C---:B------:R-:W-:Y:S02]  /*0c10*/  LEA R27, R4.reuse, R35, 0x2 ;  /* 0x00000023041b7211 */ /* 0x040fe400078e10ff */
[----:B------:R-:W-:Y:S01]  /*0c20*/  LEA.HI.X.SX32 R19, R31, R0, 0x1, P1 ;  /* 0x000000001f137211 */ /* 0x000fe200008f0eff */
[----:B------:R1:W4:Y:S01]  /*0c30*/  LDG.E.U16 R66, [R16.64] ;  /* 0x0000000410427981 */ /* 0x000322000c1e1500 */
[C---:B0-----:R-:W-:Y:S01]  /*0c40*/  LEA R20, P0, R11.reuse, R2, 0x1 ;  /* 0x000000020b147211 */ /* 0x041fe200078008ff */
[----:B------:R-:W-:Y:S02]  /*0c50*/  IMAD R31, R4, 0x4, R27 ;  /* 0x00000004041f7824 */ /* 0x000fe400078e021b */
[----:B------:R0:W4:Y:S01]  /*0c60*/  LDG.E.U16 R83, [R18.64] ;  /* 0x0000000412537981 */ /* 0x000122000c1e1500 */
[----:B------:R-:W-:-:S02]  /*0c70*/  LEA.HI.X.SX32 R21, R11, R0, 0x1, P0 ;  /* 0x000000000b157211 */ /* 0x000fc400000f0eff */
[C---:B------:R-:W-:Y:S02]  /*0c80*/  LEA R14, P0, R33.reuse, R2, 0x1 ;  /* 0x00000002210e7211 */ /* 0x040fe400078008ff */
[C---:B------:R-:W-:Y:S01]  /*0c90*/  LEA R11, R4.reuse, R31, 0x2 ;  /* 0x0000001f040b7211 */ /* 0x040fe200078e10ff */
[----:B------:R0:W4:Y:S01]  /*0ca0*/  LDG.E.U16 R68, [R20.64] ;  /* 0x0000000414447981 */ /* 0x000122000c1e1500 */
[----:B------:R-:W-:Y:S02]  /*0cb0*/  LEA.HI.X.SX32 R15, R33, R0, 0x1, P0 ;  /* 0x00000000210f7211 */ /* 0x000fe400000f0eff */
[C---:B------:R-:W-:Y:S02]  /*0cc0*/  LEA R33, R4.reuse, R11, 0x2 ;  /* 0x0000000b04217211 */ /* 0x040fe400078e10ff */
[C---:B------:R-:W-:Y:S01]  /*0cd0*/  LEA R12, P0, R25.reuse, R2, 0x1 ;  /* 0x00000002190c7211 */ /* 0x040fe200078008ff */
[----:B------:R0:W4:Y:S02]  /*0ce0*/  LDG.E.U16 R85, [R14.64] ;  /* 0x000000040e557981 */ /* 0x000124000c1e1500 */
[----:B------:R-:W-:Y:S01]  /*0cf0*/  IMAD R37, R4, 0x4, R33 ;  /* 0x0000000404257824 */ /* 0x000fe200078e0221 */
[----:B------:R-:W-:-:S04]  /*0d00*/  LEA.HI.X.SX32 R13, R25, R0, 0x1, P0 ;  /* 0x00000000190d7211 */ /* 0x000fc800000f0eff */
[C---:B------:R-:W-:Y:S01]  /*0d10*/  LEA R39, R4.reuse, R37, 0x2 ;  /* 0x0000002504277211 */ /* 0x040fe200078e10ff */
[----:B------:R0:W4:Y:S03]  /*0d20*/  LDG.E.U16 R70, [R12.64] ;  /* 0x000000040c467981 */ /* 0x000126000c1e1500 */
[----:B------:R-:W-:Y:S02]  /*0d30*/  LEA R25, R4, R39, 0x2 ;  /* 0x0000002704197211 */ /* 0x000fe400078e10ff */
[----:B-1----:R-:W-:-:S03]  /*0d40*/  LEA R16, P0, R27, R2, 0x1 ;  /* 0x000000021b107211 */ /* 0x002fc600078008ff */
[C---:B------:R-:W-:Y:S01]  /*0d50*/  IMAD R41, R4.reuse, 0x4, R25 ;  /* 0x0000000404297824 */ /* 0x040fe200078e0219 */
[----:B------:R-:W-:Y:S02]  /*0d60*/  LEA.HI.X.SX32 R17, R27, R0, 0x1, P0 ;  /* 0x000000001b117211 */ /* 0x000fe400000f0eff */
[C---:B0-----:R-:W-:Y:S02]  /*0d70*/  LEA R18, P0, R11.reuse, R2, 0x1 ;  /* 0x000000020b127211 */ /* 0x041fe400078008ff */
[C---:B------:R-:W-:Y:S01]  /*0d80*/  LEA R27, R4.reuse, R41, 0x2 ;  /* 0x00000029041b7211 */ /* 0x040fe200078e10ff */
[----:B------:R0:W4:Y:S01]  /*0d90*/  LDG.E.U16 R89, [R16.64] ;  /* 0x0000000410597981 */ /* 0x000122000c1e1500 */
[----:B------:R-:W-:Y:S02]  /*0da0*/  LEA.HI.X.SX32 R19, R11, R0, 0x1, P0 ;  /* 0x000000000b137211 */ /* 0x000fe400000f0eff */
[C---:B------:R-:W-:Y:S02]  /*0db0*/  LEA R22, P1, R29.reuse, R2, 0x1 ;  /* 0x000000021d167211 */ /* 0x040fe400078208ff */
[----:B------:R-:W-:Y:S01]  /*0dc0*/  LEA R11, R4, R27, 0x2 ;  /* 0x0000001b040b7211 */ /* 0x000fe200078e10ff */
[----:B------:R1:W4:Y:S01]  /*0dd0*/  LDG.E.U16 R91, [R18.64] ;  /* 0x00000004125b7981 */ /* 0x000322000c1e1500 */
[----:B------:R-:W-:-:S02]  /*0de0*/  LEA.HI.X.SX32 R23, R29, R0, 0x1, P1 ;  /* 0x000000001d177211 */ /* 0x000fc400008f0eff */
[-C--:B------:R-:W-:Y:S01]  /*0df0*/  LEA R20, P1, R37, R2.reuse, 0x1 ;  /* 0x0000000225147211 */ /* 0x080fe200078208ff */
[C---:B------:R-:W-:Y:S01]  /*0e00*/  IMAD R13, R4.reuse, 0x4, R11 ;  /* 0x00000004040d7824 */ /* 0x040fe200078e020b */
[----:B------:R-:W-:Y:S01]  /*0e10*/  LEA R14, P0, R25, R2, 0x1 ;  /* 0x00000002190e7211 */ /* 0x000fe200078008ff */
[----:B------:R0:W4:Y:S01]  /*0e20*/  LDG.E.U16 R87, [R22.64] ;  /* 0x0000000416577981 */ /* 0x000122000c1e1500 */
[-C--:B------:R-:W-:Y:S02]  /*0e30*/  LEA.HI.X.SX32 R21, R37, R0.reuse, 0x1, P1 ;  /* 0x0000000025157211 */ /* 0x080fe400008f0eff */
[C---:B------:R-:W-:Y:S02]  /*0e40*/  LEA R37, R4.reuse, R13, 0x2 ;  /* 0x0000000d04257211 */ /* 0x040fe400078e10ff */
[----:B------:R-:W-:Y:S01]  /*0e50*/  LEA.HI.X.SX32 R15, R25, R0, 0x1, P0 ;  /* 0x00000000190f7211 */ /* 0x000fe200000f0eff */
[----:B------:R1:W4:Y:S01]  /*0e60*/  LDG.E.U16 R93, [R20.64] ;  /* 0x00000004145d7981 */ /* 0x000322000c1e1500 */
[----:B------:R-:W-:-:S02]  /*0e70*/  LEA R29, R4, R37, 0x2 ;  /* 0x00000025041d7211 */ /* 0x000fc400078e10ff */
[-C--:B0-----:R-:W-:Y:S01]  /*0e80*/  LEA R22, P0, R27, R2.reuse, 0x1 ;  /* 0x000000021b167211 */ /* 0x081fe200078008ff */
[----:B------:R0:W4:Y:S02]  /*0e90*/  LDG.E.U16 R95, [R14.64] ;  /* 0x000000040e5f7981 */ /* 0x000124000c1e1500 */
[C---:B------:R-:W-:Y:S01]  /*0ea0*/  IMAD R43, R4.reuse, 0x4, R29 ;  /* 0x00000004042b7824 */ /* 0x040fe200078e021d */
[----:B------:R-:W-:Y:S02]  /*0eb0*/  LEA R24, P1, R13, R2, 0x1 ;  /* 0x000000020d187211 */ /* 0x000fe400078208ff */
[----:B------:R-:W-:Y:S02]  /*0ec0*/  LEA.HI.X.SX32 R23, R27, R0, 0x1, P0 ;  /* 0x000000001b177211 */ /* 0x000fe400000f0eff */
[----:B------:R-:W-:Y:S02]  /*0ed0*/  LEA R26, P0, R29, R2, 0x1 ;  /* 0x000000021d1a7211 */ /* 0x000fe400078008ff */
[----:B------:R-:W-:Y:S01]  /*0ee0*/  LEA R45, R4, R43, 0x2 ;  /* 0x0000002b042d7211 */ /* 0x000fe200078e10ff */
[----:B------:R0:W4:Y:S01]  /*0ef0*/  LDG.E.U16 R97, [R22.64] ;  /* 0x0000000416617981 */ /* 0x000122000c1e1500 */
[----:B------:R-:W-:-:S02]  /*0f00*/  LEA.HI.X.SX32 R25, R13, R0, 0x1, P1 ;  /* 0x000000000d197211 */ /* 0x000fc400008f0eff */
[----:B------:R-:W-:Y:S02]  /*0f10*/  LEA.HI.X.SX32 R27, R29, R0, 0x1, P0 ;  /* 0x000000001d1b7211 */ /* 0x000fe400000f0eff */
[-C--:B------:R-:W-:Y:S01]  /*0f20*/  LEA R28, P1, R45, R2.reuse, 0x1 ;  /* 0x000000022d1c7211 */ /* 0x080fe200078208ff */
[----:B------:R1:W4:Y:S01]  /*0f30*/  LDG.E.U16 R99, [R24.64] ;  /* 0x0000000418637981 */ /* 0x000322000c1e1500 */
[----:B------:R-:W-:Y:S02]  /*0f40*/  LEA R12, P0, R35, R2, 0x1 ;  /* 0x00000002230c7211 */ /* 0x000fe400078008ff */
[-C--:B------:R-:W-:Y:S01]  /*0f50*/  LEA.HI.X.SX32 R29, R45, R0.reuse, 0x1, P1 ;  /* 0x000000002d1d7211 */ /* 0x080fe200008f0eff */
[----:B------:R1:W4:Y:S01]  /*0f60*/  LDG.E.U16 R27, [R26.64] ;  /* 0x000000041a1b7981 */ /* 0x000322000c1e1500 */
[----:B------:R-:W-:Y:S02]  /*0f70*/  LEA.HI.X.SX32 R13, R35, R0, 0x1, P0 ;  /* 0x00000000230d7211 */ /* 0x000fe400000f0eff */
[----:B0-----:R-:W-:-:S02]  /*0f80*/  LEA R14, P1, R31, R2, 0x1 ;  /* 0x000000021f0e7211 */ /* 0x001fc400078208ff */
[----:B------:R-:W-:Y:S01]  /*0f90*/  LEA R16, P0, R33, R2, 0x1 ;  /* 0x0000000221107211 */ /* 0x000fe200078008ff */
[----:B------:R0:W4:Y:S01]  /*0fa0*/  LDG.E.U16 R72, [R12.64] ;  /* 0x000000040c487981 */ /* 0x000122000c1e1500 */
[-C--:B------:R-:W-:Y:S02]  /*0fb0*/  LEA.HI.X.SX32 R15, R31, R0.reuse, 0x1, P1 ;  /* 0x000000001f0f7211 */ /* 0x080fe400008f0eff */
[----:B------:R-:W-:Y:S01]  /*0fc0*/  LEA.HI.X.SX32 R17, R33, R0, 0x1, P0 ;  /* 0x0000000021117211 */ /* 0x000fe200000f0eff */
[----:B------:R-:W4:Y:S01]  /*0fd0*/  LDG.E.U16 R29, [R28.64] ;  /* 0x000000041c1d7981 */ /* 0x000f22000c1e1500 */
[-C--:B-1----:R-:W-:Y:S02]  /*0fe0*/  LEA R18, P1, R39, R2.reuse, 0x1 ;  /* 0x0000000227127211 */ /* 0x082fe400078208ff */
[----:B------:R-:W-:Y:S01]  /*0ff0*/  LEA R20, P0, R41, R2, 0x1 ;  /* 0x0000000229147211 */ /* 0x000fe200078008ff */
[----:B------:R1:W4:Y:S01]  /*1000*/  LDG.E.U16 R26, [R14.64] ;  /* 0x000000040e1a7981 */ /* 0x000322000c1e1500 */
[----:B------:R-:W-:-:S02]  /*1010*/  LEA.HI.X.SX32 R19, R39, R0, 0x1, P1 ;  /* 0x0000000027137211 */ /* 0x000fc400008f0eff */
[----:B------:R-:W-:Y:S01]  /*1020*/  LEA.HI.X.SX32 R21, R41, R0, 0x1, P0 ;  /* 0x0000000029157211 */ /* 0x000fe200000f0eff */
[----:B------:R-:W4:Y:S01]  /*1030*/  LDG.E.U16 R16, [R16.64] ;  /* 0x0000000410107981 */ /* 0x000f22000c1e1500 */
[-C--:B------:R-:W-:Y:S02]  /*1040*/  LEA R22, P0, R11, R2.reuse, 0x1 ;  /* 0x000000020b167211 */ /* 0x080fe400078008ff */
[----:B------:R-:W-:Y:S01]  /*1050*/  LEA R24, P1, R37, R2, 0x1 ;  /* 0x0000000225187211 */ /* 0x000fe200078208ff */
[----:B------:R-:W4:Y:S01]  /*1060*/  LDG.E.U16 R18, [R18.64] ;  /* 0x0000000412127981 */ /* 0x000f22000c1e1500 */
[----:B------:R-:W-:Y:S02]  /*1070*/  LEA R45, R4, R45, 0x2 ;  /* 0x0000002d042d7211 */ /* 0x000fe400078e10ff */
[-C--:B------:R-:W-:Y:S01]  /*1080*/  LEA.HI.X.SX32 R23, R11, R0.reuse, 0x1, P0 ;  /* 0x000000000b177211 */ /* 0x080fe200000f0eff */
[----:B------:R-:W4:Y:S01]  /*1090*/  LDG.E.U16 R20, [R20.64] ;  /* 0x0000000414147981 */ /* 0x000f22000c1e1500 */
[----:B------:R-:W-:-:S02]  /*10a0*/  LEA.HI.X.SX32 R25, R37, R0, 0x1, P1 ;  /* 0x0000000025197211 */ /* 0x000fc400008f0eff */
[-C--:B0-----:R-:W-:Y:S01]  /*10b0*/  LEA R12, P0, R43, R2.reuse, 0x1 ;  /* 0x000000022b0c7211 */ /* 0x081fe200078008ff */
[----:B------:R-:W4:Y:S01]  /*10c0*/  LDG.E.U16 R22, [R22.64] ;  /* 0x0000000416167981 */ /* 0x000f22000c1e1500 */
[----:B-1----:R-:W-:Y:S02]  /*10d0*/  LEA R14, P1, R45, R2, 0x1 ;  /* 0x000000022d0e7211 */ /* 0x002fe400078208ff */
[-C--:B------:R-:W-:Y:S01]  /*10e0*/  LEA.HI.X.SX32 R13, R43, R0.reuse, 0x1, P0 ;  /* 0x000000002b0d7211 */ /* 0x080fe200000f0eff */
[----:B------:R-:W4:Y:S01]  /*10f0*/  LDG.E.U16 R24, [R24.64] ;  /* 0x0000000418187981 */ /* 0x000f22000c1e1500 */
[----:B------:R-:W-:-:S03]  /*1100*/  LEA.HI.X.SX32 R15, R45, R0, 0x1, P1 ;  /* 0x000000002d0f7211 */ /* 0x000fc600008f0eff */
[----:B------:R-:W4:Y:S04]  /*1110*/  LDG.E.U16 R12, [R12.64] ;  /* 0x000000040c0c7981 */ /* 0x000f28000c1e1500 */
[----:B------:R-:W4:Y:S01]  /*1120*/  LDG.E.U16 R14, [R14.64] ;  /* 0x000000040e0e7981 */ /* 0x000f22000c1e1500 */
[----:B------:R-:W-:Y:S02]  /*1130*/  LOP3.LUT R113, R139, 0x3f, RZ, 0xc0, !PT ;  /* 0x0000003f8b717812 */ /* 0x000fe400078ec0ff */
[----:B------:R-:W-:-:S03]  /*1140*/  SHF.R.S32.HI R0, RZ, 0x6, R139 ;  /* 0x00000006ff007819 */ /* 0x000fc6000001148b */
[----:B------:R-:W-:Y:S01]  /*1150*/  IMAD.SHL.U32 R11, R113, 0x2, RZ ;  /* 0x00000002710b7824 */ /* 0x000fe200078e00ff */
[----:B------:R-:W-:-:S04]  /*1160*/  SGXT R0, R0, 0x1 ;  /* 0x000000010000781a */ /* 0x000fc80000000200 */
[----:B------:R-:W-:-:S04]  /*1170*/  LOP3.LUT R0, R11, 0x90, R0, 0x78, !PT ;  /* 0x000000900b007812 */ /* 0x000fc800078e7800 */
[----:B------:R-:W-:Y:S01]  /*1180*/  LOP3.LUT R221, R0, 0x20, RZ, 0x3c, !PT ;  /* 0x0000002000dd7812 */ /* 0x000fe200078e3cff */
[----:B--2---:R0:W-:Y:S01]  /*1190*/  STS.U16 [R0+0x8000], R3 ;  /* 0x0080000300007388 */ /* 0x0041e20000000400 */
[----:B------:R-:W-:-:S03]  /*11a0*/  MOV R2, c[0x0][0x1d0] ;  /* 0x0000740000027a02 */ /* 0x000fc60000000f00 */
[----:B-----5:R1:W-:Y:S04]  /*11b0*/  STS.U16 [R0+0x8200], R5 ;  /* 0x0082000500007388 */ /* 0x0203e80000000400 */
[----:B------:R-:W-:Y:S04]  /*11c0*/  STS.U16 [R0+0x8400], R9 ;  /* 0x0084000900007388 */ /* 0x000fe80000000400 */
[----:B------:R-:W-:Y:S04]  /*11d0*/  STS.U16 [R0+0x8600], R47 ;  /* 0x0086002f00007388 */ /* 0x000fe80000000400 */
[----:B------:R-:W-:Y:S04]  /*11e0*/  STS.U16 [R0+0x8800], R49 ;  /* 0x0088003100007388 */ /* 0x000fe80000000400 */
[----:B------:R-:W-:Y:S04]  /*11f0*/  STS.U16 [R0+0x8a00], R51 ;  /* 0x008a003300007388 */ /* 0x000fe80000000400 */
[----:B------:R-:W-:Y:S04]  /*1200*/  STS.U16 [R0+0x8c00], R53 ;  /* 0x008c003500007388 */ /* 0x000fe80000000400 */
[----:B------:R-:W-:Y:S04]  /*1210*/  STS.U16 [R0+0x8e00], R55 ;  /* 0x008e003700007388 */ /* 0x000fe80000000400 */
[----:B------:R-:W-:Y:S04]  /*1220*/  STS.U16 [R0+0x9000], R57 ;  /* 0x0090003900007388 */ /* 0x000fe80000000400 */
[----:B---3--:R-:W-:Y:S04]  /*1230*/  STS.U16 [R0+0x9200], R59 ;  /* 0x0092003b00007388 */ /* 0x008fe80000000400 */
[----:B------:R-:W-:Y:S04]  /*1240*/  STS.U16 [R0+0x9400], R61 ;  /* 0x0094003d00007388 */ /* 0x000fe80000000400 */
[----:B------:R-:W-:Y:S04]  /*1250*/  STS.U16 [R0+0x9600], R63 ;  /* 0x0096003f00007388 */ /* 0x000fe80000000400 */
[----:B----4-:R-:W-:Y:S01]  /*1260*/  STS.U16 [R0+0x9800], R65 ;  /* 0x0098004100007388 */ /* 0x010fe20000000400 */
[----:B------:R-:W-:-:S03]  /*1270*/  ISETP.GE.AND P0, PT, R2, 0x1, PT ;  /* 0x000000010200780c */ /* 0x000fc60003f06270 */
[----:B------:R-:W-:Y:S04]  /*1280*/  STS.U16 [R0+0x9a00], R67 ;  /* 0x009a004300007388 */ /* 0x000fe80000000400 */
[----:B------:R-:W-:Y:S04]  /*1290*/  STS.U16 [R0+0x9c00], R69 ;  /* 0x009c004500007388 */ /* 0x000fe80000000400 */
[----:B------:R-:W-:Y:S04]  /*12a0*/  STS.U16 [R0+0x9e00], R71 ;  /* 0x009e004700007388 */ /* 0x000fe80000000400 */
[----:B------:R-:W-:Y:S01]  /*12b0*/  STS.U16 [R0+0xa000], R73 ;  /* 0x00a0004900007388 */ /* 0x000fe20000000400 */
[----:B------:R-:W-:Y:S01]  /*12c0*/  MOV R229, 0x3f800000 ;  /* 0x3f80000000e57802 */ /* 0x000fe20000000f00 */
[----:B------:R-:W-:Y:S01]  /*12d0*/  IMAD.MOV.U32 R2, RZ, RZ, -0x800000 ;  /* 0xff800000ff027424 */ /* 0x000fe200078e00ff */
[----:B0-----:R-:W-:Y:S01]  /*12e0*/  MOV R3, 0xff800000 ;  /* 0xff80000000037802 */ /* 0x001fe20000000f00 */
[----:B------:R-:W-:Y:S01]  /*12f0*/  STS.U16 [R0+0xa400], R77 ;  /* 0x00a4004d00007388 */ /* 0x000fe20000000400 */
[----:B------:R-:W-:Y:S01]  /*1300*/  MOV R4, 0xff800000 ;  /* 0xff80000000047802 */ /* 0x000fe20000000f00 */
[----:B-1----:R-:W-:Y:S01]  /*1310*/  IMAD.MOV.U32 R5, RZ, RZ, -0x800000 ;  /* 0xff800000ff057424 */ /* 0x002fe200078e00ff */
[----:B------:R-:W-:Y:S01]  /*1320*/  MOV R227, 0x3f800000 ;  /* 0x3f80000000e37802 */ /* 0x000fe20000000f00 */
[----:B------:R-:W-:Y:S01]  /*1330*/  IMAD.MOV.U32 R223, RZ, RZ, 0x3f800000 ;  /* 0x3f800000ffdf7424 */ /* 0x000fe200078e00ff */
[----:B------:R-:W-:Y:S01]  /*1340*/  MOV R225, 0x3f800000 ;  /* 0x3f80000000e17802 */ /* 0x000fe20000000f00 */
[----:B------:R-:W-:Y:S01]  /*1350*/  CS2R R104, SRZ ;  /* 0x0000000000687805 */ /* 0x000fe2000001ff00 */
[----:B------:R-:W-:Y:S01]  /*1360*/  CS2R R106, SRZ ;  /* 0x00000000006a7805 */ /* 0x000fe2000001ff00 */
[----:B------:R-:W-:Y:S04]  /*1370*/  STS.U16 [R0+0xa800], R81 ;  /* 0x00a8005100007388 */ /* 0x000fe80000000400 */
[----:B------:R-:W-:Y:S04]  /*1380*/  STS.U16 [R0+0xa200], R75 ;  /* 0x00a2004b00007388 */ /* 0x000fe80000000400 */
[----:B------:R-:W-:Y:S04]  /*1390*/  STS.U16 [R0+0xa600], R79 ;  /* 0x00a6004f00007388 */ /* 0x000fe80000000400 */
[----:B------:R-:W-:Y:S04]  /*13a0*/  STS.U16 [R0+0xaa00], R83 ;  /* 0x00aa005300007388 */ /* 0x000fe80000000400 */
[----:B------:R-:W-:Y:S01]  /*13b0*/  STS.U16 [R0+0xac00], R85 ;  /* 0x00ac005500007388 */ /* 0x000fe20000000400 */
[----:B------:R-:W-:-:S03]  /*13c0*/  CS2R R100, SRZ ;  /* 0x0000000000647805 */ /* 0x000fc6000001ff00 */
[----:B------:R0:W-:Y:S04]  /*13d0*/  STS.U16 [R0+0xb000], R89 ;  /* 0x00b0005900007388 */ /* 0x0001e80000000400 */
[----:B------:R1:W-:Y:S04]  /*13e0*/  STS.U16 [R0+0xb200], R91 ;  /* 0x00b2005b00007388 */ /* 0x0003e80000000400 */
[----:B------:R2:W-:Y:S04]  /*13f0*/  STS.U16 [R0+0xae00], R87 ;  /* 0x00ae005700007388 */ /* 0x0005e80000000400 */
[----:B------:R-:W-:Y:S04]  /*1400*/  STS.U16 [R0+0xb400], R93 ;  /* 0x00b4005d00007388 */ /* 0x000fe80000000400 */
[----:B------:R-:W-:Y:S04]  /*1410*/  STS.U16 [R0+0xb600], R95 ;  /* 0x00b6005f00007388 */ /* 0x000fe80000000400 */
[----:B------:R3:W-:Y:S04]  /*1420*/  STS.U16 [R0+0xb800], R97 ;  /* 0x00b8006100007388 */ /* 0x0007e80000000400 */
[----:B------:R4:W-:Y:S04]  /*1430*/  STS.U16 [R0+0xba00], R99 ;  /* 0x00ba006300007388 */ /* 0x0009e80000000400 */
[----:B------:R-:W-:Y:S04]  /*1440*/  STS.U16 [R0+0xbc00], R27 ;  /* 0x00bc001b00007388 */ /* 0x000fe80000000400 */
        /* <DEDUP_REMOVED lines=18> */
[----:B------:R-:W-:Y:S01]  /*1570*/  STS.U16 [R221+0xbf00], R14 ;  /* 0x00bf000edd007388 */ /* 0x000fe20000000400 */
[----:B0-----:R-:W-:Y:S01]  /*1580*/  CS2R R88, SRZ ;  /* 0x0000000000587805 */ /* 0x001fe2000001ff00 */
[----:B-1----:R-:W-:Y:S01]  /*1590*/  CS2R R90, SRZ ;  /* 0x00000000005a7805 */ /* 0x002fe2000001ff00 */
[----:B------:R-:W-:Y:S01]  /*15a0*/  CS2R R102, SRZ ;  /* 0x0000000000667805 */ /* 0x000fe2000001ff00 */
[----:B------:R0:W-:Y:S01]  /*15b0*/  STS.U16 [R221+0x9700], R48 ;  /* 0x00970030dd007388 */ /* 0x0001e20000000400 */
[----:B------:R-:W-:Y:S01]  /*15c0*/  CS2R R84, SRZ ;  /* 0x0000000000547805 */ /* 0x000fe2000001ff00 */
[----:B--2---:R-:W-:Y:S01]  /*15d0*/  CS2R R86, SRZ ;  /* 0x0000000000567805 */ /* 0x004fe2000001ff00 */
[----:B------:R-:W-:Y:S01]  /*15e0*/  CS2R R108, SRZ ;  /* 0x00000000006c7805 */ /* 0x000fe2000001ff00 */
[----:B------:R1:W-:Y:S01]  /*15f0*/  STS.U16 [R221+0x9900], R50 ;  /* 0x00990032dd007388 */ /* 0x0003e20000000400 */
[----:B------:R-:W-:Y:S01]  /*1600*/  CS2R R110, SRZ ;  /* 0x00000000006e7805 */ /* 0x000fe2000001ff00 */
[----:B---3--:R-:W-:Y:S01]  /*1610*/  CS2R R96, SRZ ;  /* 0x0000000000607805 */ /* 0x008fe2000001ff00 */
[----:B----4-:R-:W-:Y:S01]  /*1620*/  CS2R R98, SRZ ;  /* 0x0000000000627805 */ /* 0x010fe2000001ff00 */
[----:B------:R2:W-:Y:S01]  /*1630*/  STS.U16 [R221+0x9b00], R52 ;  /* 0x009b0034dd007388 */ /* 0x0005e20000000400 */
[----:B------:R-:W-:Y:S01]  /*1640*/  CS2R R92, SRZ ;  /* 0x00000000005c7805 */ /* 0x000fe2000001ff00 */
[----:B------:R-:W-:Y:S01]  /*1650*/  CS2R R94, SRZ ;  /* 0x00000000005e7805 */ /* 0x000fe2000001ff00 */
[----:B0-----:R-:W-:Y:S01]  /*1660*/  CS2R R48, SRZ ;  /* 0x0000000000307805 */ /* 0x001fe2000001ff00 */
[----:B------:R0:W-:Y:S01]  /*1670*/  STS.U16 [R221+0x9d00], R54 ;  /* 0x009d0036dd007388 */ /* 0x0001e20000000400 */
[----:B------:R-:W-:Y:S01]  /*1680*/  CS2R R74, SRZ ;  /* 0x00000000004a7805 */ /* 0x000fe2000001ff00 */
        /* <DEDUP_REMOVED lines=8> */
[----:B0-----:R-:W-:Y:S01]  /*1710*/  CS2R R54, SRZ ;  /* 0x0000000000367805 */ /* 0x001fe2000001ff00 */
[----:B------:R-:W-:Y:S01]  /*1720*/  IMAD R6, R6, c[0x0][0x1c8], RZ ;  /* 0x0000720006067a24 */ /* 0x000fe200078e02ff */
[----:B------:R0:W-:Y:S01]  /*1730*/  STS.U16 [R221+0xa300], R60 ;  /* 0x00a3003cdd007388 */ /* 0x0001e20000000400 */
[----:B-1----:R-:W-:-:S03]  /*1740*/  CS2R R56, SRZ ;  /* 0x0000000000387805 */ /* 0x002fc6000001ff00 */
[----:B------:R1:W-:Y:S01]  /*1750*/  STS.U16 [R221+0xa500], R62 ;  /* 0x00a5003edd007388 */ /* 0x0003e20000000400 */
[----:B--2---:R-:W-:-:S03]  /*1760*/  CS2R R58, SRZ ;  /* 0x00000000003a7805 */ /* 0x004fc6000001ff00 */
[----:B------:R2:W-:Y:S01]  /*1770*/  STS.U16 [R221+0xa700], R64 ;  /* 0x00a70040dd007388 */ /* 0x0005e20000000400 */
[----:B0-----:R-:W-:-:S03]  /*1780*/  CS2R R60, SRZ ;  /* 0x00000000003c7805 */ /* 0x001fc6000001ff00 */
        /* <DEDUP_REMOVED lines=9> */
[----:B--2---:R-:W-:Y:S01]  /*1820*/  CS2R R70, SRZ ;  /* 0x0000000000467805 */ /* 0x004fe2000001ff00 */
[----:B0-----:R-:W-:Y:S01]  /*1830*/  CS2R R72, SRZ ;  /* 0x0000000000487805 */ /* 0x001fe2000001ff00 */
[----:B-1----:R-:W-:Y:S01]  /*1840*/  LOP3.LUT R20, R139, 0x7f, RZ, 0xc0, !PT ;  /* 0x0000007f8b147812 */ /* 0x002fe200078ec0ff */
[----:B------:R-:W-:Y:S05]  /*1850*/  @!P0 BRA `(.L_x_0) ;  /* 0x0000983000008947 */ /* 0x000fea0003800000 */
[----:B------:R-:W-:Y:S01]  /*1860*/  SHF.R.U32.HI R2, RZ, 0x6, R139 ;  /* 0x00000006ff027819 */ /* 0x000fe2000001168b */
[----:B------:R-:W-:Y:S01]  /*1870*/  IMAD R3, R112, c[0x0][0x1b0], RZ ;  /* 0x00006c0070037a24 */ /* 0x000fe200078e02ff */
[----:B------:R-:W-:Y:S01]  /*1880*/  MOV R11, c[0x0][0x1b8] ;  /* 0x00006e00000b7a02 */ /* 0x000fe20000000f00 */
[----:B------:R-:W-:Y:S01]  /*1890*/  IMAD R6, R113, c[0x0][0x1b4], RZ ;  /* 0x00006d0071067a24 */ /* 0x000fe200078e02ff */
[----:B------:R-:W-:Y:S01]  /*18a0*/  SGXT.U32 R2, R2, 0x1 ;  /* 0x000000010202781a */ /* 0x000fe20000000000 */
[----:B------:R-:W-:Y:S01]  /*18b0*/  IMAD R4, R20, c[0x0][0x1a8], RZ ;  /* 0x00006a0014047a24 */ /* 0x000fe200078e02ff */
[----:B------:R-:W-:Y:S01]  /*18c0*/  SHF.L.U32 R232, R3, 0x1, RZ ;  /* 0x0000000103e87819 */ /* 0x000fe200000006ff */
[----:B------:R-:W-:Y:S01]  /*18d0*/  IMAD.SHL.U32 R5, R6, 0x2, RZ ;  /* 0x0000000206057824 */ /* 0x000fe200078e00ff */
[----:B------:R-:W-:Y:S01]  /*18e0*/  LOP3.LUT R12, R139, 0x1c, RZ, 0xc0, !PT ;  /* 0x0000001c8b0c7812 */ /* 0x000fe200078ec0ff */
[----:B------:R-:W-:Y:S01]  /*18f0*/  IMAD R13, R2, c[0x0][0x1b8], RZ ;  /* 0x00006e00020d7a24 */ /* 0x000fe200078e02ff */
[----:B------:R-:W-:Y:S01]  /*1900*/  SHF.R.U32.HI R9, RZ, 0x3, R20 ;  /* 0x00000003ff097819 */ /* 0x000fe20000011614 */
[----:B------:R-:W-:Y:S01]  /*1910*/  IMAD R2, R112, c[0x0][0x1a0], RZ ;  /* 0x0000680070027a24 */ /* 0x000fe200078e02ff */
[----:B------:R-:W-:Y:S01]  /*1920*/  IADD3 R232, P2, P3, R5, c[0x0][0x170], R232 ;  /* 0x00005c0005e87a10 */ /* 0x000fe20007b5e0e8 */
[----:B------:R-:W-:Y:S01]  /*1930*/  IMAD.MOV.U32 R5, RZ, RZ, c[0x0][0x1a8] ;  /* 0x00006a00ff057624 */ /* 0x000fe200078e00ff */
[----:B------:R-:W-:Y:S01]  /*1940*/  LEA R15, R11, R13, 0x1 ;  /* 0x0000000d0b0f7211 */ /* 0x000fe200078e08ff */
[----:B------:R-:W-:Y:S01]  /*1950*/  IMAD.HI R3, R3, 0x2, RZ ;  /* 0x0000000203037827 */ /* 0x000fe200078e02ff */
[C---:B------:R-:W-:Y:S01]  /*1960*/  LEA R156, P0, R2.reuse, c[0x0][0x168], 0x1 ;  /* 0x00005a00029c7a11 */ /* 0x040fe200078008ff */
[----:B------:R-:W-:Y:S01]  /*1970*/  CS2R R106, SRZ ;  /* 0x00000000006a7805 */ /* 0x000fe2000001ff00 */
[----:B------:R-:W-:Y:S01]  /*1980*/  LEA R5, R5, R4, 0x7 ;  /* 0x0000000405057211 */ /* 0x000fe200078e38ff */
[C---:B------:R-:W-:Y:S01]  /*1990*/  IMAD R17, R11.reuse, 0x2, R15 ;  /* 0x000000020b117824 */ /* 0x040fe200078e020f */
[----:B------:R-:W-:Y:S01]  /*19a0*/  LEA.HI.X.SX32 R2, R2, c[0x0][0x16c], 0x1, P0 ;  /* 0x00005b0002027a11 */ /* 0x000fe200000f0eff */
[----:B------:R-:W-:Y:S01]  /*19b0*/  IMAD.HI R8, R6, 0x2, RZ ;  /* 0x0000000206087827 */ /* 0x000fe200078e02ff */
[CC--:B------:R-:W-:Y:S01]  /*19c0*/  LEA R154, P0, R4.reuse, R156.reuse, 0x1 ;  /* 0x0000009c049a7211 */ /* 0x0c0fe200078008ff */
[----:B------:R-:W-:Y:S01]  /*19d0*/  CS2R R108, SRZ ;  /* 0x00000000006c7805 */ /* 0x000fe2000001ff00 */
[----:B------:R-:W-:Y:S01]  /*19e0*/  LEA R19, R11, R17, 0x1 ;  /* 0x000000110b137211 */ /* 0x000fe200078e08ff */
[----:B------:R-:W-:Y:S01]  /*19f0*/  IMAD.MOV.U32 R179, RZ, RZ, -0x800000 ;  /* 0xff800000ffb37424 */ /* 0x000fe200078e00ff */
[----:B------:R-:W-:Y:S01]  /*1a00*/  LEA R156, P1, R5, R156, 0x1 ;  /* 0x0000009c059c7211 */ /* 0x000fe200078208ff */
[----:B------:R-:W-:Y:S01]  /*1a10*/  IMAD.MOV.U32 R219, RZ, RZ, RZ ;  /* 0x000000ffffdb7224 */ /* 0x000fe200078e00ff */
[----:B------:R-:W-:Y:S01]  /*1a20*/  LEA R21, R11, R19, 0x1 ;  /* 0x000000130b157211 */ /* 0x000fe200078e08ff */
[----:B------:R-:W-:Y:S01]  /*1a30*/  IMAD.MOV.U32 R223, RZ, RZ, 0x3f800000 ;  /* 0x3f800000ffdf7424 */ /* 0x000fe200078e00ff */
[-C--:B------:R-:W-:Y:S01]  /*1a40*/  LEA.HI.X.SX32 R157, R5, R2.reuse, 0x1, P1 ;  /* 0x00000002059d7211 */ /* 0x080fe200008f0eff */
[----:B------:R-:W-:Y:S01]  /*1a50*/  CS2R R110, SRZ ;  /* 0x00000000006e7805 */ /* 0x000fe2000001ff00 */
[----:B------:R-:W-:Y:S01]  /*1a60*/  LEA.HI.X.SX32 R155, R4, R2, 0x1, P0 ;  /* 0x00000002049b7211 */ /* 0x000fe200000f0eff */
[----:B------:R-:W-:Y:S01]  /*1a70*/  IMAD R23, R11, 0x2, R21 ;  /* 0x000000020b177824 */ /* 0x000fe200078e0215 */
[----:B------:R-:W-:Y:S01]  /*1a80*/  IADD3.X R2, R8, c[0x0][0x174], R3, P2, P3 ;  /* 0x00005d0008027a10 */ /* 0x000fe200017e6403 */
[----:B------:R-:W-:Y:S01]  /*1a90*/  IMAD.SHL.U32 R8, R139, 0x8, RZ ;  /* 0x000000088b087824 */ /* 0x000fe200078e00ff */
[----:B------:R-:W-:-:S02]  /*1aa0*/  LOP3.LUT R9, R9, 0xc, RZ, 0xc0, !PT ;  /* 0x0000000c09097812 */ /* 0x000fc400078ec0ff */
[C---:B------:R-:W-:Y:S02]  /*1ab0*/  LEA R25, R11.reuse, R23, 0x1 ;  /* 0x000000170b197211 */ /* 0x040fe400078e08ff */
[----:B------:R-:W-:Y:S02]  /*1ac0*/  SHF.L.U32 R6, R12, 0x2, RZ ;  /* 0x000000020c067819 */ /* 0x000fe400000006ff */
[----:B------:R-:W-:Y:S02]  /*1ad0*/  LEA R27, R11, R25, 0x1 ;  /* 0x000000190b1b7211 */ /* 0x000fe400078e08ff */
[----:B------:R-:W-:Y:S02]  /*1ae0*/  LOP3.LUT R4, R139, 0x7, RZ, 0xc0, !PT ;  /* 0x000000078b047812 */ /* 0x000fe400078ec0ff */
[----:B------:R-:W-:Y:S01]  /*1af0*/  LEA R100, P0, R13, R232, 0x1 ;  /* 0x000000e80d647211 */ /* 0x000fe200078008ff */
[----:B------:R-:W-:Y:S01]  /*1b00*/  IMAD R29, R11, 0x2, R27 ;  /* 0x000000020b1d7824 */ /* 0x000fe200078e021b */
[----:B------:R-:W-:-:S02]  /*1b10*/  IADD3 R6, R6, R9, RZ ;  /* 0x0000000906067210 */ /* 0x000fc40007ffe0ff */
[----:B------:R-:W-:Y:S02]  /*1b20*/  LOP3.LUT R9, R8, 0x30, RZ, 0xc0, !PT ;  /* 0x0000003008097812 */ /* 0x000fe400078ec0ff */
[----:B------:R-:W-:Y:S02]  /*1b30*/  LEA R31, R11, R29, 0x1 ;  /* 0x0000001d0b1f7211 */ /* 0x000fe400078e08ff */
[----:B------:R-:W-:Y:S02]  /*1b40*/  SHF.L.U32 R10, R139, 0x1, RZ ;  /* 0x000000018b0a7819 */ /* 0x000fe400000006ff */
[----:B------:R-:W-:Y:S02]  /*1b50*/  LEA R33, R11, R31, 0x1 ;  /* 0x0000001f0b217211 */ /* 0x000fe400078e08ff */
[----:B------:R-:W-:Y:S02]  /*1b60*/  SHF.L.U32 R18, R139, 0x7, RZ ;  /* 0x000000078b127819 */ /* 0x000fe400000006ff */
[----:B------:R-:W-:Y:S01]  /*1b70*/  SHF.L.U32 R95, R4, 0x4, RZ ;  /* 0x00000004045f7819 */ /* 0x000fe200000006ff */
[----:B------:R-:W-:Y:S01]  /*1b80*/  IMAD R35, R11, 0x2, R33 ;  /* 0x000000020b237824 */ /* 0x000fe200078e0221 */
[----:B------:R-:W-:-:S02]  /*1b90*/  LEA.HI.X.SX32 R101, R13, R2, 0x1, P0 ;  /* 0x000000020d657211 */ /* 0x000fc400000f0eff */
[----:B------:R-:W-:Y:S02]  /*1ba0*/  LOP3.LUT R3, R139, 0x60, RZ, 0xc0, !PT ;  /* 0x000000608b037812 */ /* 0x000fe400078ec0ff */
[C---:B------:R-:W-:Y:S01]  /*1bb0*/  LEA R37, R11.reuse, R35, 0x1 ;  /* 0x000000230b257211 */ /* 0x040fe200078e08ff */
[----:B------:R0:W-:Y:S01]  /*1bc0*/  STL.64 [R1+0x3d0], R100 ;  /* 0x0003d06401007387 */ /* 0x0001e20000100a00 */
[----:B------:R-:W-:Y:S02]  /*1bd0*/  LEA R9, R4, R9, 0x6 ;  /* 0x0000000904097211 */ /* 0x000fe400078e30ff */
[----:B------:R-:W-:Y:S02]  /*1be0*/  LEA R39, R11, R37, 0x1 ;  /* 0x000000250b277211 */ /* 0x000fe400078e08ff */
[C---:B------:R-:W-:Y:S02]  /*1bf0*/  LOP3.LUT R18, R95.reuse, 0x780, R18, 0xf8, !PT ;  /* 0x000007805f127812 */ /* 0x040fe400078ef812 */
[----:B------:R-:W-:Y:S01]  /*1c00*/  LOP3.LUT R8, R95, 0x30, R10, 0x78, !PT ;  /* 0x000000305f087812 */ /* 0x000fe200078e780a */
[----:B------:R-:W-:Y:S01]  /*1c10*/  IMAD R41, R11, 0x2, R39 ;  /* 0x000000020b297824 */ /* 0x000fe200078e0227 */
[----:B------:R-:W-:-:S02]  /*1c20*/  LEA R104, P0, R15, R232, 0x1 ;  /* 0x000000e80f687211 */ /* 0x000fc400078008ff */
[-C--:B------:R-:W-:Y:S02]  /*1c30*/  LEA R102, P1, R17, R232.reuse, 0x1 ;  /* 0x000000e811667211 */ /* 0x080fe400078208ff */
[C---:B------:R-:W-:Y:S02]  /*1c40*/  LEA R43, R11.reuse, R41, 0x1 ;  /* 0x000000290b2b7211 */ /* 0x040fe400078e08ff */
[----:B------:R-:W-:Y:S02]  /*1c50*/  LEA R97, R4, R3, 0x2 ;  /* 0x0000000304617211 */ /* 0x000fe400078e10ff */
[----:B------:R-:W-:Y:S02]  /*1c60*/  LEA R45, R11, R43, 0x1 ;  /* 0x0000002b0b2d7211 */ /* 0x000fe400078e08ff */
[----:B0-----:R-:W-:Y:S02]  /*1c70*/  LEA R100, P2, R19, R232, 0x1 ;  /* 0x000000e813647211 */ /* 0x001fe400078408ff */
[----:B------:R-:W-:Y:S01]  /*1c80*/  LOP3.LUT R99, R9, 0x10, R10, 0x78, !PT ;  /* 0x0000001009637812 */ /* 0x000fe200078e780a */
[----:B------:R-:W-:Y:S01]  /*1c90*/  IMAD R47, R11, 0x2, R45 ;  /* 0x000000020b2f7824 */ /* 0x000fe200078e022d */
[----:B------:R-:W-:-:S02]  /*1ca0*/  SHF.R.U32.HI R9, RZ, 0x1, R3 ;  /* 0x00000001ff097819 */ /* 0x000fc40000011603 */
[-C--:B------:R-:W-:Y:S02]  /*1cb0*/  LEA.HI.X.SX32 R105, R15, R2.reuse, 0x1, P0 ;  /* 0x000000020f697211 */ /* 0x080fe400000f0eff */
[----:B------:R-:W-:Y:S02]  /*1cc0*/  LEA R49, R11, R47, 0x1 ;  /* 0x0000002f0b317211 */ /* 0x000fe400078e08ff */
[-C--:B------:R-:W-:Y:S01]  /*1cd0*/  LEA.HI.X.SX32 R103, R17, R2.reuse, 0x1, P1 ;  /* 0x0000000211677211 */ /* 0x080fe200008f0eff */
[----:B------:R0:W-:Y:S01]  /*1ce0*/  STL.64 [R1+0x3c8], R104 ;  /* 0x0003c86801007387 */ /* 0x0001e20000100a00 */
[----:B------:R-:W-:Y:S02]  /*1cf0*/  LEA R51, R11, R49, 0x1 ;  /* 0x000000310b337211 */ /* 0x000fe400078e08ff */
[----:B------:R-:W-:Y:S01]  /*1d00*/  LEA R4, R12, R7, 0x3 ;  /* 0x000000070c047211 */ /* 0x000fe200078e18ff */
[----:B------:R-:W-:Y:S01]  /*1d10*/  IMAD.U32 R7, R97, 0x80, R8 ;  /* 0x0000008061077824 */ /* 0x000fe200078e0008 */
[----:B------:R-:W-:Y:S01]  /*1d20*/  LEA.HI.X.SX32 R101, R19, R2, 0x1, P2 ;  /* 0x0000000213657211 */ /* 0x000fe200010f0eff */
[----:B------:R-:W-:Y:S01]  /*1d30*/  IMAD R53, R11, 0x2, R51 ;  /* 0x000000020b357824 */ /* 0x000fe200078e0233 */
[----:B------:R-:W-:Y:S01]  /*1d40*/  LEA R8, R97, R8, 0x5 ;  /* 0x0000000861087211 */ /* 0x000fe200078e28ff */
[----:B------:R1:W-:Y:S01]  /*1d50*/  STL.64 [R1+0x3c0], R102 ;  /* 0x0003c06601007387 */ /* 0x0003e20000100a00 */
[----:B------:R-:W-:Y:S01]  /*1d60*/  LOP3.LUT R10, R139, 0x10, RZ, 0xc0, !PT ;  /* 0x000000108b0a7812 */ /* 0x000fe200078ec0ff */
[----:B------:R-:W-:Y:S01]  /*1d70*/  IMAD.SHL.U32 R4, R4, 0x4, RZ ;  /* 0x0000000404047824 */ /* 0x000fe200078e00ff */
[----:B------:R-:W-:Y:S01]  /*1d80*/  LEA R55, R11, R53, 0x1 ;  /* 0x000000350b377211 */ /* 0x000fe200078e08ff */
[----:B------:R2:W-:Y:S01]  /*1d90*/  STL.64 [R1+0x3b8], R100 ;  /* 0x0003b86401007387 */ /* 0x0005e20000100a00 */
[----:B0-----:R-:W-:-:S02]  /*1da0*/  LEA R104, P0, R21, R232, 0x1 ;  /* 0x000000e815687211 */ /* 0x001fc400078008ff */
[----:B------:R-:W-:Y:S02]  /*1db0*/  LEA R57, R11, R55, 0x1 ;  /* 0x000000370b397211 */ /* 0x000fe400078e08ff */
[----:B------:R-:W-:Y:S02]  /*1dc0*/  LEA.HI.X.SX32 R105, R21, R2, 0x1, P0 ;  /* 0x0000000215697211 */ /* 0x000fe400000f0eff */
[----:B------:R-:W-:Y:S01]  /*1dd0*/  LEA R10, R10, R99, 0x5 ;  /* 0x000000630a0a7211 */ /* 0x000fe200078e28ff */
[----:B------:R-:W-:Y:S01]  /*1de0*/  IMAD R59, R11, 0x2, R57 ;  /* 0x000000020b3b7824 */ /* 0x000fe200078e0239 */
[----:B-1----:R-:W-:Y:S01]  /*1df0*/  LEA R102, P1, R23, R232, 0x1 ;  /* 0x000000e817667211 */ /* 0x002fe200078208ff */
[----:B------:R0:W-:Y:S01]  /*1e00*/  STL.64 [R1+0x3b0], R104 ;  /* 0x0003b06801007387 */ /* 0x0001e20000100a00 */
[----:B------:R-:W-:Y:S02]  /*1e10*/  LOP3.LUT R9, R4, R9, RZ, 0x3c, !PT ;  /* 0x0000000904097212 */ /* 0x000fe400078e3cff */
[----:B------:R-:W-:-:S02]  /*1e20*/  LEA R61, R11, R59, 0x1 ;  /* 0x0000003b0b3d7211 */ /* 0x000fc400078e08ff */
[----:B--2---:R-:W-:Y:S02]  /*1e30*/  LEA R100, P2, R25, R232, 0x1 ;  /* 0x000000e819647211 */ /* 0x004fe400078408ff */
[----:B------:R-:W-:Y:S02]  /*1e40*/  LEA R63, R11, R61, 0x1 ;  /* 0x0000003d0b3f7211 */ /* 0x000fe400078e08ff */
[-C--:B------:R-:W-:Y:S02]  /*1e50*/  LEA.HI.X.SX32 R103, R23, R2.reuse, 0x1, P1 ;  /* 0x0000000217677211 */ /* 0x080fe400008f0eff */
[----:B------:R-:W-:Y:S01]  /*1e60*/  LEA.HI.X.SX32 R101, R25, R2, 0x1, P2 ;  /* 0x0000000219657211 */ /* 0x000fe200010f0eff */
[----:B------:R-:W-:Y:S01]  /*1e70*/  IMAD R65, R11, 0x2, R63 ;  /* 0x000000020b417824 */ /* 0x000fe200078e023f */
[----:B------:R-:W-:Y:S01]  /*1e80*/  LEA R22, P2, R31, R232, 0x1 ;  /* 0x000000e81f167211 */ /* 0x000fe200078408ff */
[----:B------:R1:W-:Y:S01]  /*1e90*/  STL.64 [R1+0x3a8], R102 ;  /* 0x0003a86601007387 */ /* 0x0003e20000100a00 */
[----:B------:R-:W-:Y:S01]  /*1ea0*/  LOP3.LUT R252, R0, 0x60, RZ, 0x3c, !PT ;  /* 0x0000006000fc7812 */ /* 0x000fe200078e3cff */
[----:B0-----:R-:W-:Y:S01]  /*1eb0*/  CS2R R104, SRZ ;  /* 0x0000000000687805 */ /* 0x001fe2000001ff00 */
[----:B------:R-:W-:Y:S01]  /*1ec0*/  LEA R67, R11, R65, 0x1 ;  /* 0x000000410b437211 */ /* 0x000fe200078e08ff */
[----:B------:R0:W-:Y:S01]  /*1ed0*/  STL.64 [R1+0x3a0], R100 ;  /* 0x0003a06401007387 */ /* 0x0001e20000100a00 */
[----:B------:R-:W-:-:S02]  /*1ee0*/  LEA.HI.X.SX32 R23, R31, R2, 0x1, P2 ;  /* 0x000000021f177211 */ /* 0x000fc400010f0eff */
[----:B------:R-:W-:Y:S02]  /*1ef0*/  LEA R69, R11, R67, 0x1 ;  /* 0x000000430b457211 */ /* 0x000fe400078e08ff */
[-C--:B------:R-:W-:Y:S01]  /*1f00*/  LEA R26, P2, R37, R232.reuse, 0x1 ;  /* 0x000000e8251a7211 */ /* 0x080fe200078408ff */
[----:B------:R-:W-:Y:S01]  /*1f10*/  STL.64 [R1+0x388], R22 ;  /* 0x0003881601007387 */ /* 0x000fe20000100a00 */
[----:B------:R-:W-:Y:S01]  /*1f20*/  MOV R229, 0x3f800000 ;  /* 0x3f80000000e57802 */ /* 0x000fe20000000f00 */
[----:B------:R-:W-:Y:S01]  /*1f30*/  IMAD R71, R11, 0x2, R69 ;  /* 0x000000020b477824 */ /* 0x000fe200078e0245 */
[----:B-1----:R-:W-:Y:S02]  /*1f40*/  LEA R102, P0, R27, R232, 0x1 ;  /* 0x000000e81b667211 */ /* 0x002fe400078008ff */
[----:B------:R-:W-:Y:S02]  /*1f50*/  MOV R181, 0xff800000 ;  /* 0xff80000000b57802 */ /* 0x000fe40000000f00 */
[----:B------:R-:W-:-:S02]  /*1f60*/  LEA R73, R11, R71, 0x1 ;  /* 0x000000470b497211 */ /* 0x000fc400078e08ff */
[----:B0-----:R-:W-:Y:S02]  /*1f70*/  LEA R100, P1, R29, R232, 0x1 ;  /* 0x000000e81d647211 */ /* 0x001fe400078208ff */
[----:B------:R-:W-:Y:S02]  /*1f80*/  LEA R75, R11, R73, 0x1 ;  /* 0x000000490b4b7211 */ /* 0x000fe400078e08ff */
[-C--:B------:R-:W-:Y:S02]  /*1f90*/  LEA.HI.X.SX32 R103, R27, R2.reuse, 0x1, P0 ;  /* 0x000000021b677211 */ /* 0x080fe400000f0eff */
[----:B------:R-:W-:Y:S02]  /*1fa0*/  LEA R77, R11, R75, 0x1 ;  /* 0x0000004b0b4d7211 */ /* 0x000fe400078e08ff */
[----:B------:R-:W-:Y:S01]  /*1fb0*/  LEA.HI.X.SX32 R101, R29, R2, 0x1, P1 ;  /* 0x000000021d657211 */ /* 0x000fe200008f0eff */
[----:B------:R0:W-:Y:S01]  /*1fc0*/  STL.64 [R1+0x398], R102 ;  /* 0x0003986601007387 */ /* 0x0001e20000100a00 */
[----:B------:R-:W-:-:S02]  /*1fd0*/  LEA R79, R11, R77, 0x1 ;  /* 0x0000004d0b4f7211 */ /* 0x000fc400078e08ff */
[----:B------:R-:W-:Y:S01]  /*1fe0*/  LEA R28, P1, R35, R232, 0x1 ;  /* 0x000000e8231c7211 */ /* 0x000fe200078208ff */
[----:B------:R1:W-:Y:S01]  /*1ff0*/  STL.64 [R1+0x390], R100 ;  /* 0x0003906401007387 */ /* 0x0003e20000100a00 */
[----:B------:R-:W-:Y:S01]  /*2000*/  LEA.HI.X.SX32 R27, R37, R2, 0x1, P2 ;  /* 0x00000002251b7211 */ /* 0x000fe200010f0eff */
[----:B------:R-:W-:Y:S01]  /*2010*/  IMAD R81, R11, 0x2, R79 ;  /* 0x000000020b517824 */ /* 0x000fe200078e024f */
[----:B------:R-:W-:Y:S02]  /*2020*/  LEA R30, P2, R43, R232, 0x1 ;  /* 0x000000e82b1e7211 */ /* 0x000fe400078408ff */
[-C--:B------:R-:W-:Y:S01]  /*2030*/  LEA.HI.X.SX32 R29, R35, R2.reuse, 0x1, P1 ;  /* 0x00000002231d7211 */ /* 0x080fe200008f0eff */
[----:B------:R-:W-:Y:S01]  /*2040*/  STL.64 [R1+0x370], R26 ;  /* 0x0003701a01007387 */ /* 0x000fe20000100a00 */
[----:B------:R-:W-:Y:S01]  /*2050*/  LEA R83, R11, R81, 0x1 ;  /* 0x000000510b537211 */ /* 0x000fe200078e08ff */
[----:B0-----:R-:W-:Y:S01]  /*2060*/  CS2R R102, SRZ ;  /* 0x0000000000667805 */ /* 0x001fe2000001ff00 */
[----:B------:R-:W-:-:S02]  /*2070*/  LEA.HI.X.SX32 R31, R43, R2, 0x1, P2 ;  /* 0x000000022b1f7211 */ /* 0x000fc400010f0eff */
[-C--:B------:R-:W-:Y:S01]  /*2080*/  LEA R32, P1, R41, R232.reuse, 0x1 ;  /* 0x000000e829207211 */ /* 0x080fe200078208ff */
[----:B------:R-:W-:Y:S01]  /*2090*/  IMAD R85, R11, 0x2, R83 ;  /* 0x000000020b557824 */ /* 0x000fe200078e0253 */
[----:B-1----:R-:W-:Y:S02]  /*20a0*/  LEA R100, P0, R33, R232, 0x1 ;  /* 0x000000e821647211 */ /* 0x002fe400078008ff */
[----:B------:R-:W-:Y:S02]  /*20b0*/  MOV R177, 0xff800000 ;  /* 0xff80000000b17802 */ /* 0x000fe40000000f00 */
[----:B------:R-:W-:Y:S02]  /*20c0*/  LEA R87, R11, R85, 0x1 ;  /* 0x000000550b577211 */ /* 0x000fe400078e08ff */
[----:B------:R-:W-:Y:S02]  /*20d0*/  LEA.HI.X.SX32 R101, R33, R2, 0x1, P0 ;  /* 0x0000000221657211 */ /* 0x000fe400000f0eff */
[----:B------:R-:W-:-:S02]  /*20e0*/  LEA R5, R11, R87, 0x1 ;  /* 0x000000570b057211 */ /* 0x000fc400078e08ff */
[----:B------:R-:W-:Y:S01]  /*20f0*/  LEA R34, P0, R39, R232, 0x1 ;  /* 0x000000e827227211 */ /* 0x000fe200078008ff */
[----:B------:R0:W-:Y:S01]  /*2100*/  STL.64 [R1+0x380], R100 ;  /* 0x0003806401007387 */ /* 0x0001e20000100a00 */
[-C--:B------:R-:W-:Y:S01]  /*2110*/  LEA.HI.X.SX32 R33, R41, R2.reuse, 0x1, P1 ;  /* 0x0000000229217211 */ /* 0x080fe200008f0eff */
[----:B------:R-:W-:Y:S01]  /*2120*/  IMAD R89, R11, 0x2, R5 ;  /* 0x000000020b597824 */ /* 0x000fe200078e0205 */
[----:B------:R-:W-:Y:S01]  /*2130*/  LEA.HI.X.SX32 R35, R39, R2, 0x1, P0 ;  /* 0x0000000227237211 */ /* 0x000fe200000f0eff */
[----:B------:R-:W-:Y:S01]  /*2140*/  STL.64 [R1+0x378], R28 ;  /* 0x0003781c01007387 */ /* 0x000fe20000100a00 */
[-C--:B------:R-:W-:Y:S01]  /*2150*/  LEA R38, P0, R45, R232.reuse, 0x1 ;  /* 0x000000e82d267211 */ /* 0x080fe200078008ff */
[----:B------:R-:W-:Y:S01]  /*2160*/  IMAD R91, R11, 0x2, R89 ;  /* 0x000000020b5b7824 */ /* 0x000fe200078e0259 */
[----:B------:R-:W-:Y:S01]  /*2170*/  LEA R36, P1, R47, R232, 0x1 ;  /* 0x000000e82f247211 */ /* 0x000fe200078208ff */
[----:B------:R-:W-:Y:S01]  /*2180*/  STL.64 [R1+0x358], R30 ;  /* 0x0003581e01007387 */ /* 0x000fe20000100a00 */
[----:B------:R-:W-:Y:S01]  /*2190*/  LEA.HI.X.SX32 R39, R45, R2, 0x1, P0 ;  /* 0x000000022d277211 */ /* 0x000fe200000f0eff */
[----:B------:R-:W-:Y:S01]  /*21a0*/  IMAD R93, R11, 0x2, R91 ;  /* 0x000000020b5d7824 */ /* 0x000fe200078e025b */
[----:B------:R-:W-:Y:S01]  /*21b0*/  LEA R42, P0, R51, R232, 0x1 ;  /* 0x000000e8332a7211 */ /* 0x000fe200078008ff */
[----:B------:R1:W-:Y:S01]  /*21c0*/  STL.64 [R1+0x368], R34 ;  /* 0x0003682201007387 */ /* 0x0003e20000100a00 */
[-C--:B------:R-:W-:Y:S01]  /*21d0*/  LEA.HI.X.SX32 R37, R47, R2.reuse, 0x1, P1 ;  /* 0x000000022f257211 */ /* 0x080fe200008f0eff */
[----:B0-----:R-:W-:Y:S01]  /*21e0*/  CS2R R100, SRZ ;  /* 0x0000000000647805 */ /* 0x001fe2000001ff00 */
[----:B------:R-:W-:Y:S01]  /*21f0*/  LEA R95, R11, R93, 0x1 ;  /* 0x0000005d0b5f7211 */ /* 0x000fe200078e08ff */
[----:B------:R-:W-:Y:S01]  /*2200*/  STL.64 [R1+0x360], R32 ;  /* 0x0003602001007387 */ /* 0x000fe20000100a00 */
[----:B------:R-:W-:-:S02]  /*2210*/  LEA.HI.X.SX32 R43, R51, R2, 0x1, P0 ;  /* 0x00000002332b7211 */ /* 0x000fc400000f0eff */
[----:B------:R-:W-:Y:S02]  /*2220*/  LEA R3, R11, R95, 0x1 ;  /* 0x0000005f0b037211 */ /* 0x000fe400078e08ff */
[-C--:B------:R-:W-:Y:S02]  /*2230*/  LEA R40, P1, R53, R232.reuse, 0x1 ;  /* 0x000000e835287211 */ /* 0x080fe400078208ff */
[----:B------:R-:W-:Y:S02]  /*2240*/  LEA R97, R11, R3, 0x1 ;  /* 0x000000030b617211 */ /* 0x000fe400078e08ff */
[-C--:B-1----:R-:W-:Y:S02]  /*2250*/  LEA R34, P2, R49, R232.reuse, 0x1 ;  /* 0x000000e831227211 */ /* 0x082fe400078408ff */
[----:B------:R-:W-:Y:S01]  /*2260*/  LEA R46, P0, R57, R232, 0x1 ;  /* 0x000000e8392e7211 */ /* 0x000fe200078008ff */
[----:B------:R-:W-:Y:S01]  /*2270*/  IMAD R13, R11, 0x2, R97 ;  /* 0x000000020b0d7824 */ /* 0x000fe200078e0261 */
[----:B------:R-:W-:-:S02]  /*2280*/  LEA.HI.X.SX32 R35, R49, R2, 0x1, P2 ;  /* 0x0000000231237211 */ /* 0x000fc400010f0eff */
[-C--:B------:R-:W-:Y:S02]  /*2290*/  LEA.HI.X.SX32 R41, R53, R2.reuse, 0x1, P1 ;  /* 0x0000000235297211 */ /* 0x080fe400008f0eff */
[----:B------:R-:W-:Y:S01]  /*22a0*/  LEA R99, R11, R13, 0x1 ;  /* 0x0000000d0b637211 */ /* 0x000fe200078e08ff */
[----:B------:R-:W-:Y:S01]  /*22b0*/  STL.64 [R1+0x340], R34 ;  /* 0x0003402201007387 */ /* 0x000fe20000100a00 */
[----:B------:R-:W-:Y:S02]  /*22c0*/  LEA.HI.X.SX32 R47, R57, R2, 0x1, P0 ;  /* 0x00000002392f7211 */ /* 0x000fe400000f0eff */
[----:B------:R-:W-:Y:S01]  /*22d0*/  LEA R15, R11, R99, 0x1 ;  /* 0x000000630b0f7211 */ /* 0x000fe200078e08ff */
[----:B------:R0:W-:Y:S01]  /*22e0*/  STL.64 [R1+0x350], R38 ;  /* 0x0003502601007387 */ /* 0x0001e20000100a00 */
[-C--:B------:R-:W-:Y:S02]  /*22f0*/  LEA R44, P1, R59, R232.reuse, 0x1 ;  /* 0x000000e83b2c7211 */ /* 0x080fe400078208ff */
[----:B------:R-:W-:Y:S01]  /*2300*/  LEA R50, P0, R63, R232, 0x1 ;  /* 0x000000e83f327211 */ /* 0x000fe200078008ff */
[----:B------:R-:W-:Y:S01]  /*2310*/  IMAD R17, R11, 0x2, R15 ;  /* 0x000000020b117824 */ /* 0x000fe200078e020f */
[----:B------:R-:W-:Y:S01]  /*2320*/  STL.64 [R1+0x348], R36 ;  /* 0x0003482401007387 */ /* 0x000fe20000100a00 */
[----:B------:R-:W-:-:S02]  /*2330*/  LEA.HI.X.SX32 R45, R59, R2, 0x1, P1 ;  /* 0x000000023b2d7211 */ /* 0x000fc400008f0eff */
[----:B------:R-:W-:Y:S02]  /*2340*/  LEA.HI.X.SX32 R51, R63, R2, 0x1, P0 ;  /* 0x000000023f337211 */ /* 0x000fe400000f0eff */
[----:B------:R-:W-:Y:S02]  /*2350*/  LEA R19, R11, R17, 0x1 ;  /* 0x000000110b137211 */ /* 0x000fe400078e08ff */
[----:B0-----:R-:W-:Y:S02]  /*2360*/  LEA R38, P2, R55, R232, 0x1 ;  /* 0x000000e837267211 */ /* 0x001fe400078408ff */
[----:B------:R-:W-:Y:S02]  /*2370*/  LEA R21, R11, R19, 0x1 ;  /* 0x000000130b157211 */ /* 0x000fe400078e08ff */
[----:B------:R-:W-:Y:S02]  /*2380*/  LEA.HI.X.SX32 R39, R55, R2, 0x1, P2 ;  /* 0x0000000237277211 */ /* 0x000fe400010f0eff */
[-C--:B------:R-:W-:Y:S01]  /*2390*/  LEA R48, P1, R65, R232.reuse, 0x1 ;  /* 0x000000e841307211 */ /* 0x080fe200078208ff */
[----:B------:R-:W-:Y:S01]  /*23a0*/  IMAD R23, R11, 0x2, R21 ;  /* 0x000000020b177824 */ /* 0x000fe200078e0215 */
[----:B------:R-:W-:Y:S01]  /*23b0*/  LEA R54, P0, R69, R232, 0x1 ;  /* 0x000000e845367211 */ /* 0x000fe200078008ff */
[----:B------:R-:W-:Y:S01]  /*23c0*/  STL.64 [R1+0x328], R38 ;  /* 0x0003282601007387 */ /* 0x000fe20000100a00 */
[----:B------:R-:W-:-:S02]  /*23d0*/  LEA.HI.X.SX32 R49, R65, R2, 0x1, P1 ;  /* 0x0000000241317211 */ /* 0x000fc400008f0eff */
[----:B------:R-:W-:Y:S01]  /*23e0*/  LEA R25, R11, R23, 0x1 ;  /* 0x000000170b197211 */ /* 0x000fe200078e08ff */
[----:B------:R0:W-:Y:S01]  /*23f0*/  STL.64 [R1+0x338], R42 ;  /* 0x0003382a01007387 */ /* 0x0001e20000100a00 */
[----:B------:R-:W-:Y:S02]  /*2400*/  LEA.HI.X.SX32 R55, R69, R2, 0x1, P0 ;  /* 0x0000000245377211 */ /* 0x000fe400000f0eff */
[----:B------:R-:W-:Y:S01]  /*2410*/  LEA R27, R11, R25, 0x1 ;  /* 0x000000190b1b7211 */ /* 0x000fe200078e08ff */
[----:B------:R1:W-:Y:S01]  /*2420*/  STL.64 [R1+0x330], R40 ;  /* 0x0003302801007387 */ /* 0x0003e20000100a00 */
[-C--:B------:R-:W-:Y:S02]  /*2430*/  LEA R52, P1, R71, R232.reuse, 0x1 ;  /* 0x000000e847347211 */ /* 0x080fe400078208ff */
[----:B------:R-:W-:Y:S01]  /*2440*/  LEA R58, P0, R75, R232, 0x1 ;  /* 0x000000e84b3a7211 */ /* 0x000fe200078008ff */
[----:B------:R-:W-:Y:S01]  /*2450*/  IMAD R29, R11, 0x2, R27 ;  /* 0x000000020b1d7824 */ /* 0x000fe200078e021b */
[----:B------:R-:W-:-:S02]  /*2460*/  LEA.HI.X.SX32 R53, R71, R2, 0x1, P1 ;  /* 0x0000000247357211 */ /* 0x000fc400008f0eff */
[----:B------:R-:W-:Y:S02]  /*2470*/  LEA.HI.X.SX32 R59, R75, R2, 0x1, P0 ;  /* 0x000000024b3b7211 */ /* 0x000fe400000f0eff */
[----:B------:R-:W-:Y:S01]  /*2480*/  LEA R31, R11, R29, 0x1 ;  /* 0x0000001d0b1f7211 */ /* 0x000fe200078e08ff */
[----:B------:R-:W-:Y:S01]  /*2490*/  CS2R R74, SRZ ;  /* 0x00000000004a7805 */ /* 0x000fe2000001ff00 */
        /* <DEDUP_REMOVED lines=10> */
[----:B------:R-:W-:Y:S01]  /*2540*/  LEA R60, P1, R83, R232, 0x1 ;  /* 0x000000e8533c7211 */ /* 0x000fe200078208ff */
[----:B------:R-:W-:Y:S01]  /*2550*/  CS2R R76, SRZ ;  /* 0x00000000004c7805 */ /* 0x000fe2000001ff00 */
[----:B------:R-:W-:Y:S01]  /*2560*/  LEA R39, R11, R37, 0x1 ;  /* 0x000000250b277211 */ /* 0x000fe200078e08ff */
[----:B------:R2:W-:Y:S01]  /*2570*/  STL.64 [R1+0x318], R44 ;  /* 0x0003182c01007387 */ /* 0x0005e20000100a00 */
[-C--:B------:R-:W-:Y:S02]  /*2580*/  LEA.HI.X.SX32 R63, R81, R2.reuse, 0x1, P0 ;  /* 0x00000002513f7211 */ /* 0x080fe400000f0eff */
[----:B------:R-:W-:Y:S01]  /*2590*/  LEA.HI.X.SX32 R61, R83, R2, 0x1, P1 ;  /* 0x00000002533d7211 */ /* 0x000fe200008f0eff */
[----:B-1----:R-:W-:Y:S01]  /*25a0*/  IMAD R41, R11, 0x2, R39 ;  /* 0x000000020b297824 */ /* 0x002fe200078e0227 */
[-C--:B------:R-:W-:Y:S01]  /*25b0*/  LEA R66, P0, R87, R232.reuse, 0x1 ;  /* 0x000000e857427211 */ /* 0x080fe200078008ff */
[----:B------:R-:W-:Y:S01]  /*25c0*/  CS2R R80, SRZ ;  /* 0x0000000000507805 */ /* 0x000fe2000001ff00 */
[-C--:B------:R-:W-:Y:S01]  /*25d0*/  LEA R64, P1, R5, R232.reuse, 0x1 ;  /* 0x000000e805407211 */ /* 0x080fe200078208ff */
[----:B------:R-:W-:Y:S01]  /*25e0*/  CS2R R82, SRZ ;  /* 0x0000000000527805 */ /* 0x000fe2000001ff00 */
[----:B0-----:R-:W-:-:S02]  /*25f0*/  LEA R46, P2, R67, R232, 0x1 ;  /* 0x000000e8432e7211 */ /* 0x001fc400078408ff */
[----:B------:R-:W-:Y:S02]  /*2600*/  LEA R43, R11, R41, 0x1 ;  /* 0x000000290b2b7211 */ /* 0x000fe400078e08ff */
[-C--:B------:R-:W-:Y:S02]  /*2610*/  LEA.HI.X.SX32 R47, R67, R2.reuse, 0x1, P2 ;  /* 0x00000002432f7211 */ /* 0x080fe400010f0eff */
[----:B--2---:R-:W-:Y:S02]  /*2620*/  LEA R45, R11, R43, 0x1 ;  /* 0x0000002b0b2d7211 */ /* 0x004fe400078e08ff */
[-C--:B------:R-:W-:Y:S01]  /*2630*/  LEA.HI.X.SX32 R67, R87, R2.reuse, 0x1, P0 ;  /* 0x0000000257437211 */ /* 0x080fe200000f0eff */
[----:B------:R0:W-:Y:S01]  /*2640*/  STL.64 [R1+0x2f8], R46 ;  /* 0x0002f82e01007387 */ /* 0x0001e20000100a00 */
[----:B------:R-:W-:Y:S01]  /*2650*/  LEA.HI.X.SX32 R65, R5, R2, 0x1, P1 ;  /* 0x0000000205417211 */ /* 0x000fe200008f0eff */
[----:B------:R-:W-:Y:S01]  /*2660*/  CS2R R86, SRZ ;  /* 0x0000000000567805 */ /* 0x000fe2000001ff00 */
[----:B------:R-:W-:Y:S01]  /*2670*/  LEA R68, P0, R91, R232, 0x1 ;  /* 0x000000e85b447211 */ /* 0x000fe200078008ff */
[----:B------:R1:W-:Y:S01]  /*2680*/  STL.64 [R1+0x308], R50 ;  /* 0x0003083201007387 */ /* 0x0003e20000100a00 */
[----:B------:R-:W-:-:S02]  /*2690*/  MOV R175, 0xff800000 ;  /* 0xff80000000af7802 */ /* 0x000fc40000000f00 */
[----:B------:R-:W-:Y:S01]  /*26a0*/  LEA.HI.X.SX32 R69, R91, R2, 0x1, P0 ;  /* 0x000000025b457211 */ /* 0x000fe200000f0eff */
[----:B------:R2:W-:Y:S01]  /*26b0*/  STL.64 [R1+0x300], R48 ;  /* 0x0003003001007387 */ /* 0x0005e20000100a00 */
[-C--:B------:R-:W-:Y:S01]  /*26c0*/  LEA R72, P0, R3, R232.reuse, 0x1 ;  /* 0x000000e803487211 */ /* 0x080fe200078008ff */
[----:B------:R-:W-:Y:S01]  /*26d0*/  CS2R R90, SRZ ;  /* 0x00000000005a7805 */ /* 0x000fe2000001ff00 */
[----:B------:R-:W-:Y:S01]  /*26e0*/  MOV R227, 0x3f800000 ;  /* 0x3f80000000e37802 */ /* 0x000fe20000000f00 */
[----:B0-----:R-:W-:Y:S01]  /*26f0*/  IMAD R47, R11, 0x2, R45 ;  /* 0x000000020b2f7824 */ /* 0x001fe200078e022d */
[----:B------:R-:W-:Y:S02]  /*2700*/  MOV R225, 0x3f800000 ;  /* 0x3f80000000e17802 */ /* 0x000fe40000000f00 */
[----:B-1----:R-:W-:-:S04]  /*2710*/  LEA R50, P2, R73, R232, 0x1 ;  /* 0x000000e849327211 */ /* 0x002fc800078408ff */
[-C--:B------:R-:W-:Y:S02]  /*2720*/  LEA.HI.X.SX32 R51, R73, R2.reuse, 0x1, P2 ;  /* 0x0000000249337211 */ /* 0x080fe400010f0eff */
[----:B--2---:R-:W-:Y:S02]  /*2730*/  LEA R49, R11, R47, 0x1 ;  /* 0x0000002f0b317211 */ /* 0x004fe400078e08ff */
[----:B------:R-:W-:Y:S01]  /*2740*/  LEA.HI.X.SX32 R73, R3, R2, 0x1, P0 ;  /* 0x0000000203497211 */ /* 0x000fe200000f0eff */
[----:B------:R0:W-:Y:S04]  /*2750*/  STL.64 [R1+0x2e0], R50 ;  /* 0x0002e03201007387 */ /* 0x0001e80000100a00 */
[----:B------:R1:W-:Y:S04]  /*2760*/  STL.64 [R1+0x2f0], R54 ;  /* 0x0002f03601007387 */ /* 0x0003e80000100a00 */
[----:B------:R2:W-:Y:S01]  /*2770*/  STL.64 [R1+0x2e8], R52 ;  /* 0x0002e83401007387 */ /* 0x0005e20000100a00 */
[----:B0-----:R-:W-:-:S02]  /*2780*/  LEA R51, R11, R49, 0x1 ;  /* 0x000000310b337211 */ /* 0x001fc400078e08ff */
[----:B-1----:R-:W-:-:S04]  /*2790*/  LEA R54, P2, R79, R232, 0x1 ;  /* 0x000000e84f367211 */ /* 0x002fc800078408ff */
[----:B------:R-:W-:Y:S01]  /*27a0*/  LEA.HI.X.SX32 R55, R79, R2, 0x1, P2 ;  /* 0x000000024f377211 */ /* 0x000fe200010f0eff */
[----:B--2---:R-:W-:Y:S01]  /*27b0*/  IMAD R53, R11, 0x2, R51 ;  /* 0x000000020b357824 */ /* 0x004fe200078e0233 */
[----:B------:R-:W-:-:S03]  /*27c0*/  CS2R R78, SRZ ;  /* 0x00000000004e7805 */ /* 0x000fc6000001ff00 */
[----:B------:R0:W-:Y:S04]  /*27d0*/  STL.64 [R1+0x2c8], R54 ;  /* 0x0002c83601007387 */ /* 0x0001e80000100a00 */
[----:B------:R1:W-:Y:S04]  /*27e0*/  STL.64 [R1+0x2d8], R58 ;  /* 0x0002d83a01007387 */ /* 0x0003e80000100a00 */
[----:B------:R2:W-:Y:S01]  /*27f0*/  STL.64 [R1+0x2d0], R56 ;  /* 0x0002d03801007387 */ /* 0x0005e20000100a00 */
[----:B0-----:R-:W-:Y:S02]  /*2800*/  LEA R55, R11, R53, 0x1 ;  /* 0x000000350b377211 */ /* 0x001fe400078e08ff */
[----:B-1----:R-:W-:-:S04]  /*2810*/  LEA R58, P2, R85, R232, 0x1 ;  /* 0x000000e8553a7211 */ /* 0x002fc800078408ff */
[----:B------:R-:W-:Y:S02]  /*2820*/  LEA.HI.X.SX32 R59, R85, R2, 0x1, P2 ;  /* 0x00000002553b7211 */ /* 0x000fe400010f0eff */
[C---:B--2---:R-:W-:Y:S01]  /*2830*/  LEA R57, R11.reuse, R55, 0x1 ;  /* 0x000000370b397211 */ /* 0x044fe200078e08ff */
[----:B------:R-:W-:Y:S02]  /*2840*/  CS2R R84, SRZ ;  /* 0x0000000000547805 */ /* 0x000fe4000001ff00 */
[----:B------:R0:W-:Y:S04]  /*2850*/  STL.64 [R1+0x2b0], R58 ;  /* 0x0002b03a01007387 */ /* 0x0001e80000100a00 */
[----:B------:R1:W-:Y:S04]  /*2860*/  STL.64 [R1+0x2c0], R62 ;  /* 0x0002c03e01007387 */ /* 0x0003e80000100a00 */
[----:B------:R2:W-:Y:S01]  /*2870*/  STL.64 [R1+0x2b8], R60 ;  /* 0x0002b83c01007387 */ /* 0x0005e20000100a00 */
[----:B0-----:R-:W-:-:S03]  /*2880*/  IMAD R59, R11, 0x2, R57 ;  /* 0x000000020b3b7824 */ /* 0x001fc600078e0239 */
[----:B------:R0:W-:Y:S01]  /*2890*/  STL.64 [R1+0x2a8], R66 ;  /* 0x0002a84201007387 */ /* 0x0001e20000100a00 */
[----:B-1----:R-:W-:-:S03]  /*28a0*/  LEA R62, P2, R89, R232, 0x1 ;  /* 0x000000e8593e7211 */ /* 0x002fc600078408ff */
[----:B------:R1:W-:Y:S01]  /*28b0*/  STL.64 [R1+0x2a0], R64 ;  /* 0x0002a04001007387 */ /* 0x0003e20000100a00 */
[----:B------:R-:W-:Y:S02]  /*28c0*/  LEA.HI.X.SX32 R63, R89, R2, 0x1, P2 ;  /* 0x00000002593f7211 */ /* 0x000fe400010f0eff */
[----:B--2---:R-:W-:Y:S01]  /*28d0*/  LEA R61, R11, R59, 0x1 ;  /* 0x0000003b0b3d7211 */ /* 0x004fe200078e08ff */
[----:B------:R-:W-:Y:S01]  /*28e0*/  CS2R R88, SRZ ;  /* 0x0000000000587805 */ /* 0x000fe2000001ff00 */
[-C--:B0-----:R-:W-:Y:S01]  /*28f0*/  LEA R66, P1, R93, R232.reuse, 0x1 ;  /* 0x000000e85d427211 */ /* 0x081fe200078208ff */
[----:B------:R0:W-:Y:S01]  /*2900*/  STL.64 [R1+0x298], R62 ;  /* 0x0002983e01007387 */ /* 0x0001e20000100a00 */
[----:B------:R-:W-:Y:S02]  /*2910*/  LEA R5, R11, R61, 0x1 ;  /* 0x0000003d0b057211 */ /* 0x000fe400078e08ff */
[----:B-1----:R-:W-:Y:S02]  /*2920*/  LEA R64, P2, R95, R232, 0x1 ;  /* 0x000000e85f407211 */ /* 0x002fe400078408ff */
[----:B------:R-:W-:-:S02]  /*2930*/  LEA.HI.X.SX32 R67, R93, R2, 0x1, P1 ;  /* 0x000000025d437211 */ /* 0x000fc400008f0eff */
[----:B------:R-:W-:Y:S01]  /*2940*/  LEA.HI.X.SX32 R65, R95, R2, 0x1, P2 ;  /* 0x000000025f417211 */ /* 0x000fe200010f0eff */
[----:B------:R-:W-:Y:S01]  /*2950*/  CS2R R92, SRZ ;  /* 0x00000000005c7805 */ /* 0x000fe2000001ff00 */
[----:B------:R-:W-:Y:S01]  /*2960*/  LEA R70, P1, R97, R232, 0x1 ;  /* 0x000000e861467211 */ /* 0x000fe200078208ff */
[----:B------:R-:W-:Y:S02]  /*2970*/  CS2R R94, SRZ ;  /* 0x00000000005e7805 */ /* 0x000fe4000001ff00 */
[----:B------:R1:W-:Y:S01]  /*2980*/  STL.64 [R1+0x280], R64 ;  /* 0x0002804001007387 */ /* 0x0003e20000100a00 */
[----:B0-----:R-:W-:Y:S01]  /*2990*/  IMAD R63, R11, 0x2, R5 ;  /* 0x000000020b3f7824 */ /* 0x001fe200078e0205 */
[----:B------:R-:W-:Y:S02]  /*29a0*/  LEA.HI.X.SX32 R71, R97, R2, 0x1, P1 ;  /* 0x0000000261477211 */ /* 0x000fe400008f0eff */
[----:B------:R0:W-:Y:S01]  /*29b0*/  STL.64 [R1+0x290], R68 ;  /* 0x0002904401007387 */ /* 0x0001e20000100a00 */
[----:B------:R-:W-:-:S03]  /*29c0*/  CS2R R96, SRZ ;  /* 0x0000000000607805 */ /* 0x000fc6000001ff00 */
[----:B------:R2:W-:Y:S01]  /*29d0*/  STL.64 [R1+0x288], R66 ;  /* 0x0002884201007387 */ /* 0x0005e20000100a00 */
[----:B-1----:R-:W-:-:S03]  /*29e0*/  LEA R65, R11, R63, 0x1 ;  /* 0x0000003f0b417211 */ /* 0x002fc600078e08ff */
[----:B------:R1:W-:Y:S01]  /*29f0*/  STL.64 [R1+0x278], R72 ;  /* 0x0002784801007387 */ /* 0x0003e20000100a00 */
[----:B0-----:R-:W-:-:S03]  /*2a00*/  LEA R68, P2, R13, R232, 0x1 ;  /* 0x000000e80d447211 */ /* 0x001fc600078408ff */
[----:B------:R0:W-:Y:S01]  /*2a10*/  STL.64 [R1+0x270], R70 ;  /* 0x0002704601007387 */ /* 0x0001e20000100a00 */
[----:B------:R-:W-:Y:S02]  /*2a20*/  LEA.HI.X.SX32 R69, R13, R2, 0x1, P2 ;  /* 0x000000020d457211 */ /* 0x000fe400010f0eff */
[----:B--2---:R-:W-:Y:S02]  /*2a30*/  LEA R67, R11, R65, 0x1 ;  /* 0x000000410b437211 */ /* 0x004fe400078e08ff */
[-C--:B-1----:R-:W-:Y:S01]  /*2a40*/  LEA R72, P0, R99, R232.reuse, 0x1 ;  /* 0x000000e863487211 */ /* 0x082fe200078008ff */
[----:B------:R1:W-:Y:S02]  /*2a50*/  STL.64 [R1+0x268], R68 ;  /* 0x0002684401007387 */ /* 0x0003e40000100a00 */
[----:B------:R-:W-:Y:S01]  /*2a60*/  IMAD R3, R11, 0x2, R67 ;  /* 0x000000020b037824 */ /* 0x000fe200078e0243 */
[----:B0-----:R-:W-:Y:S02]  /*2a70*/  LEA R70, P1, R15, R232, 0x1 ;  /* 0x000000e80f467211 */ /* 0x001fe400078208ff */
[----:B------:R-:W-:-:S02]  /*2a80*/  LEA.HI.X.SX32 R73, R99, R2, 0x1, P0 ;  /* 0x0000000263497211 */ /* 0x000fc400000f0eff */
[----:B------:R-:W-:Y:S01]  /*2a90*/  LEA.HI.X.SX32 R71, R15, R2, 0x1, P1 ;  /* 0x000000020f477211 */ /* 0x000fe200008f0eff */
[----:B------:R-:W-:Y:S01]  /*2aa0*/  CS2R R98, SRZ ;  /* 0x0000000000627805 */ /* 0x000fe2000001ff00 */
[----:B------:R-:W-:Y:S01]  /*2ab0*/  LEA R13, R11, R3, 0x1 ;  /* 0x000000030b0d7211 */ /* 0x000fe200078e08ff */
[----:B------:R0:W-:Y:S01]  /*2ac0*/  STL.64 [R1+0x260], R72 ;  /* 0x0002604801007387 */ /* 0x0001e20000100a00 */
[----:B-1----:R-:W-:-:S03]  /*2ad0*/  LEA R68, P2, R17, R232, 0x1 ;  /* 0x000000e811447211 */ /* 0x002fc600078408ff */
[----:B------:R1:W-:Y:S01]  /*2ae0*/  STL.64 [R1+0x258], R70 ;  /* 0x0002584601007387 */ /* 0x0003e20000100a00 */
[----:B------:R-:W-:Y:S02]  /*2af0*/  LEA R15, R11, R13, 0x1 ;  /* 0x0000000d0b0f7211 */ /* 0x000fe400078e08ff */
[----:B------:R-:W-:-:S03]  /*2b00*/  LEA.HI.X.SX32 R69, R17, R2, 0x1, P2 ;  /* 0x0000000211457211 */ /* 0x000fc600010f0eff */
[----:B------:R-:W-:Y:S01]  /*2b10*/  IMAD R17, R11, 0x2, R15 ;  /* 0x000000020b117824 */ /* 0x000fe200078e020f */
[-C--:B0-----:R-:W-:Y:S01]  /*2b20*/  LEA R72, P0, R19, R232.reuse, 0x1 ;  /* 0x000000e813487211 */ /* 0x081fe200078008ff */
[----:B------:R0:W-:Y:S01]  /*2b30*/  STL.64 [R1+0x250], R68 ;  /* 0x0002504401007387 */ /* 0x0001e20000100a00 */
[----:B-1----:R-:W-:Y:S02]  /*2b40*/  LEA R70, P1, R21, R232, 0x1 ;  /* 0x000000e815467211 */ /* 0x002fe400078208ff */
[-C--:B------:R-:W-:Y:S02]  /*2b50*/  LEA.HI.X.SX32 R73, R19, R2.reuse, 0x1, P0 ;  /* 0x0000000213497211 */ /* 0x080fe400000f0eff */
[----:B------:R-:W-:Y:S02]  /*2b60*/  LEA.HI.X.SX32 R71, R21, R2, 0x1, P1 ;  /* 0x0000000215477211 */ /* 0x000fe400008f0eff */
[----:B------:R-:W-:Y:S01]  /*2b70*/  LEA R21, R11, R17, 0x1 ;  /* 0x000000110b157211 */ /* 0x000fe200078e08ff */
[----:B------:R1:W-:Y:S01]  /*2b80*/  STL.64 [R1+0x248], R72 ;  /* 0x0002484801007387 */ /* 0x0003e20000100a00 */
[----:B0-----:R-:W-:-:S03]  /*2b90*/  LEA R68, P2, R23, R232, 0x1 ;  /* 0x000000e817447211 */ /* 0x001fc600078408ff */
[----:B------:R0:W-:Y:S01]  /*2ba0*/  STL.64 [R1+0x240], R70 ;  /* 0x0002404601007387 */ /* 0x0001e20000100a00 */
[----:B------:R-:W-:Y:S02]  /*2bb0*/  LEA.HI.X.SX32 R69, R23, R2, 0x1, P2 ;  /* 0x0000000217457211 */ /* 0x000fe400010f0eff */
[----:B------:R-:W-:-:S03]  /*2bc0*/  LEA R23, R11, R21, 0x1 ;  /* 0x000000150b177211 */ /* 0x000fc600078e08ff */
[----:B------:R2:W-:Y:S01]  /*2bd0*/  STL.64 [R1+0x238], R68 ;  /* 0x0002384401007387 */ /* 0x0005e20000100a00 */
[-C--:B-1----:R-:W-:Y:S02]  /*2be0*/  LEA R72, P0, R25, R232.reuse, 0x1 ;  /* 0x000000e819487211 */ /* 0x082fe400078008ff */
[----:B0-----:R-:W-:Y:S02]  /*2bf0*/  LEA R70, P1, R27, R232, 0x1 ;  /* 0x000000e81b467211 */ /* 0x001fe400078208ff */
[-C--:B------:R-:W-:Y:S01]  /*2c00*/  LEA.HI.X.SX32 R73, R25, R2.reuse, 0x1, P0 ;  /* 0x0000000219497211 */ /* 0x080fe200000f0eff */
[----:B------:R-:W-:Y:S01]  /*2c10*/  IMAD R25, R11, 0x2, R23 ;  /* 0x000000020b197824 */ /* 0x000fe200078e0217 */
[----:B------:R-:W-:Y:S02]  /*2c20*/  LEA.HI.X.SX32 R71, R27, R2, 0x1, P1 ;  /* 0x000000021b477211 */ /* 0x000fe400008f0eff */
[----:B--2---:R-:W-:Y:S01]  /*2c30*/  LEA R68, P2, R29, R232, 0x1 ;  /* 0x000000e81d447211 */ /* 0x004fe200078408ff */
[----:B------:R0:W-:Y:S01]  /*2c40*/  STL.64 [R1+0x230], R72 ;  /* 0x0002304801007387 */ /* 0x0001e20000100a00 */
[----:B------:R-:W-:-:S02]  /*2c50*/  LEA R27, R11, R25, 0x1 ;  /* 0x000000190b1b7211 */ /* 0x000fc400078e08ff */
[----:B------:R-:W-:Y:S01]  /*2c60*/  LEA.HI.X.SX32 R69, R29, R2, 0x1, P2 ;  /* 0x000000021d457211 */ /* 0x000fe200010f0eff */
[----:B------:R1:W-:Y:S01]  /*2c70*/  STL.64 [R1+0x228], R70 ;  /* 0x0002284601007387 */ /* 0x0003e20000100a00 */
[----:B------:R-:W-:-:S03]  /*2c80*/  LEA R29, R11, R27, 0x1 ;  /* 0x0000001b0b1d7211 */ /* 0x000fc600078e08ff */
[----:B------:R2:W-:Y:S01]  /*2c90*/  STL.64 [R1+0x220], R68 ;  /* 0x0002204401007387 */ /* 0x0005e20000100a00 */
[-C--:B0-----:R-:W-:Y:S02]  /*2ca0*/  LEA R72, P0, R31, R232.reuse, 0x1 ;  /* 0x000000e81f487211 */ /* 0x081fe400078008ff */
[----:B-1----:R-:W-:Y:S02]  /*2cb0*/  LEA R70, P1, R33, R232, 0x1 ;  /* 0x000000e821467211 */ /* 0x002fe400078208ff */
[----:B------:R-:W-:Y:S01]  /*2cc0*/  LEA.HI.X.SX32 R73, R31, R2, 0x1, P0 ;  /* 0x000000021f497211 */ /* 0x000fe200000f0eff */
[----:B------:R-:W-:Y:S01]  /*2cd0*/  IMAD R31, R11, 0x2, R29 ;  /* 0x000000020b1f7824 */ /* 0x000fe200078e021d */
[----:B--2---:R-:W-:Y:S02]  /*2ce0*/  LEA R68, P2, R35, R232, 0x1 ;  /* 0x000000e823447211 */ /* 0x004fe400078408ff */
[-C--:B------:R-:W-:Y:S01]  /*2cf0*/  LEA.HI.X.SX32 R71, R33, R2.reuse, 0x1, P1 ;  /* 0x0000000221477211 */ /* 0x080fe200008f0eff */
[----:B------:R0:W-:Y:S01]  /*2d00*/  STL.64 [R1+0x218], R72 ;  /* 0x0002184801007387 */ /* 0x0001e20000100a00 */
[----:B------:R-:W-:-:S02]  /*2d10*/  LEA.HI.X.SX32 R69, R35, R2, 0x1, P2 ;  /* 0x0000000223457211 */ /* 0x000fc400010f0eff */
[----:B------:R-:W-:Y:S01]  /*2d20*/  LEA R32, P2, R41, R232, 0x1 ;  /* 0x000000e829207211 */ /* 0x000fe200078408ff */
[----:B------:R1:W-:Y:S01]  /*2d30*/  STL.64 [R1+0x210], R70 ;  /* 0x0002104601007387 */ /* 0x0003e20000100a00 */
[----:B------:R-:W-:Y:S02]  /*2d40*/  LEA R35, R11, R31, 0x1 ;  /* 0x0000001f0b237211 */ /* 0x000fe400078e08ff */
[----:B------:R-:W-:Y:S01]  /*2d50*/  LEA.HI.X.SX32 R33, R41, R2, 0x1, P2 ;  /* 0x0000000229217211 */ /* 0x000fe200010f0eff */
[----:B------:R2:W-:Y:S01]  /*2d60*/  STL.64 [R1+0x208], R68 ;  /* 0x0002084401007387 */ /* 0x0005e20000100a00 */
[----:B0-----:R-:W-:Y:S01]  /*2d70*/  CS2R R72, SRZ ;  /* 0x0000000000487805 */ /* 0x001fe2000001ff00 */
[-C--:B-1----:R-:W-:Y:S02]  /*2d80*/  LEA R70, P0, R37, R232.reuse, 0x1 ;  /* 0x000000e825467211 */ /* 0x082fe400078008ff */
[----:B--2---:R-:W-:Y:S02]  /*2d90*/  LEA R68, P1, R39, R232, 0x1 ;  /* 0x000000e827447211 */ /* 0x004fe400078208ff */
[----:B------:R-:W-:-:S02]  /*2da0*/  LEA.HI.X.SX32 R71, R37, R2, 0x1, P0 ;  /* 0x0000000225477211 */ /* 0x000fc400000f0eff */
[----:B------:R-:W-:Y:S02]  /*2db0*/  LEA.HI.X.SX32 R69, R39, R2, 0x1, P1 ;  /* 0x0000000227457211 */ /* 0x000fe400008f0eff */
[----:B------:R-:W-:Y:S01]  /*2dc0*/  LEA R38, P1, R45, R232, 0x1 ;  /* 0x000000e82d267211 */ /* 0x000fe200078208ff */
[----:B------:R0:W-:Y:S01]  /*2dd0*/  STL.64 [R1+0x200], R70 ;  /* 0x0002004601007387 */ /* 0x0001e20000100a00 */
[----:B------:R-:W-:Y:S02]  /*2de0*/  LEA R37, R11, R35, 0x1 ;  /* 0x000000230b257211 */ /* 0x000fe400078e08ff */
[----:B------:R-:W-:Y:S01]  /*2df0*/  LEA.HI.X.SX32 R39, R45, R2, 0x1, P1 ;  /* 0x000000022d277211 */ /* 0x000fe200008f0eff */
[----:B------:R1:W-:Y:S01]  /*2e00*/  STL.64 [R1+0x1f8], R68 ;  /* 0x0001f84401007387 */ /* 0x0003e20000100a00 */
[----:B------:R-:W-:-:S03]  /*2e10*/  LEA R42, P1, R51, R232, 0x1 ;  /* 0x000000e8332a7211 */ /* 0x000fc600078208ff */
[----:B------:R2:W-:Y:S04]  /*2e20*/  STL.64 [R1+0x1f0], R32 ;  /* 0x0001f02001007387 */ /* 0x0005e80000100a00 */
[----:B------:R3:W-:Y:S01]  /*2e30*/  STL.64 [R1+0x1e0], R38 ;  /* 0x0001e02601007387 */ /* 0x0007e20000100a00 */
[----:B0-----:R-:W-:Y:S01]  /*2e40*/  CS2R R70, SRZ ;  /* 0x0000000000467805 */ /* 0x001fe2000001ff00 */
[-C--:B-1----:R-:W-:Y:S02]  /*2e50*/  LEA R68, P0, R43, R232.reuse, 0x1 ;  /* 0x000000e82b447211 */ /* 0x082fe400078008ff */
[----:B--2---:R-:W-:Y:S02]  /*2e60*/  LEA R32, P2, R47, R232, 0x1 ;  /* 0x000000e82f207211 */ /* 0x004fe400078408ff */
[----:B------:R-:W-:-:S02]  /*2e70*/  LEA.HI.X.SX32 R69, R43, R2, 0x1, P0 ;  /* 0x000000022b457211 */ /* 0x000fc400000f0eff */
[----:B------:R-:W-:Y:S01]  /*2e80*/  LEA.HI.X.SX32 R33, R47, R2, 0x1, P2 ;  /* 0x000000022f217211 */ /* 0x000fe200010f0eff */
[----:B---3--:R-:W-:Y:S01]  /*2e90*/  IMAD R39, R11, 0x2, R37 ;  /* 0x000000020b277824 */ /* 0x008fe200078e0225 */
[----:B------:R-:W-:Y:S01]  /*2ea0*/  LEA R44, P0, R49, R232, 0x1 ;  /* 0x000000e8312c7211 */ /* 0x000fe200078008ff */
[----:B------:R0:W-:Y:S01]  /*2eb0*/  STL.64 [R1+0x1e8], R68 ;  /* 0x0001e84401007387 */ /* 0x0001e20000100a00 */
[-C--:B------:R-:W-:Y:S02]  /*2ec0*/  LEA.HI.X.SX32 R43, R51, R2.reuse, 0x1, P1 ;  /* 0x00000002332b7211 */ /* 0x080fe400008f0eff */
[----:B------:R-:W-:Y:S01]  /*2ed0*/  LEA.HI.X.SX32 R45, R49, R2, 0x1, P0 ;  /* 0x00000002312d7211 */ /* 0x000fe200000f0eff */
[----:B------:R1:W-:Y:S01]  /*2ee0*/  STL.64 [R1+0x1d8], R32 ;  /* 0x0001d82001007387 */ /* 0x0003e20000100a00 */
[----:B------:R-:W-:Y:S02]  /*2ef0*/  LEA R41, R11, R39, 0x1 ;  /* 0x000000270b297211 */ /* 0x000fe400078e08ff */
[-C--:B------:R-:W-:Y:S01]  /*2f00*/  LEA R46, P1, R57, R232.reuse, 0x1 ;  /* 0x000000e8392e7211 */ /* 0x080fe200078208ff */
[----:B------:R2:W-:Y:S01]  /*2f10*/  STL.64 [R1+0x1c8], R42 ;  /* 0x0001c82a01007387 */ /* 0x0005e20000100a00 */
[----:B------:R-:W-:-:S02]  /*2f20*/  LEA R48, P0, R55, R232, 0x1 ;  /* 0x000000e837307211 */ /* 0x000fc400078008ff */
[-C--:B------:R-:W-:Y:S01]  /*2f30*/  LEA.HI.X.SX32 R47, R57, R2.reuse, 0x1, P1 ;  /* 0x00000002392f7211 */ /* 0x080fe200008f0eff */
[----:B------:R3:W-:Y:S01]  /*2f40*/  STL.64 [R1+0x1d0], R44 ;  /* 0x0001d02c01007387 */ /* 0x0007e20000100a00 */
[----:B------:R-:W-:Y:S01]  /*2f50*/  LEA.HI.X.SX32 R49, R55, R2, 0x1, P0 ;  /* 0x0000000237317211 */ /* 0x000fe200000f0eff */
[----:B0-----:R-:W-:Y:S01]  /*2f60*/  CS2R R68, SRZ ;  /* 0x0000000000447805 */ /* 0x001fe2000001ff00 */
[-C--:B------:R-:W-:Y:S02]  /*2f70*/  LEA R52, P0, R61, R232.reuse, 0x1 ;  /* 0x000000e83d347211 */ /* 0x080fe400078008ff */
[-C--:B-1----:R-:W-:Y:S02]  /*2f80*/  LEA R32, P2, R53, R232.reuse, 0x1 ;  /* 0x000000e835207211 */ /* 0x082fe400078408ff */
[----:B------:R-:W-:Y:S02]  /*2f90*/  LEA R50, P1, R5, R232, 0x1 ;  /* 0x000000e805327211 */ /* 0x000fe400078208ff */
[----:B------:R-:W-:-:S02]  /*2fa0*/  LEA.HI.X.SX32 R33, R53, R2, 0x1, P2 ;  /* 0x0000000235217211 */ /* 0x000fc400010f0eff */
[----:B--2---:R-:W-:Y:S02]  /*2fb0*/  LEA R43, R11, R41, 0x1 ;  /* 0x000000290b2b7211 */ /* 0x004fe400078e08ff */
[-C--:B------:R-:W-:Y:S01]  /*2fc0*/  LEA.HI.X.SX32 R53, R61, R2.reuse, 0x1, P0 ;  /* 0x000000023d357211 */ /* 0x080fe200000f0eff */
[----:B------:R0:W-:Y:S01]  /*2fd0*/  STL.64 [R1+0x1c0], R32 ;  /* 0x0001c02001007387 */ /* 0x0001e20000100a00 */
[----:B------:R-:W-:Y:S01]  /*2fe0*/  LEA.HI.X.SX32 R51, R5, R2, 0x1, P1 ;  /* 0x0000000205337211 */ /* 0x000fe200008f0eff */
[----:B---3--:R-:W-:Y:S01]  /*2ff0*/  IMAD R45, R11, 0x2, R43 ;  /* 0x000000020b2d7824 */ /* 0x008fe200078e022b */
[C---:B------:R-:W-:Y:S01]  /*3000*/  LEA R54, P0, R65.reuse, R232, 0x1 ;  /* 0x000000e841367211 */ /* 0x040fe200078008ff */
[----:B------:R1:W-:Y:S01]  /*3010*/  STL.64 [R1+0x1b0], R46 ;  /* 0x0001b02e01007387 */ /* 0x0003e20000100a00 */
[----:B------:R-:W-:Y:S02]  /*3020*/  CS2R R60, SRZ ;  /* 0x00000000003c7805 */ /* 0x000fe4000001ff00 */
[----:B------:R-:W-:Y:S01]  /*3030*/  LEA.HI.X.SX32 R55, R65, R2, 0x1, P0 ;  /* 0x0000000241377211 */ /* 0x000fe200000f0eff */
[----:B------:R2:W-:Y:S01]  /*3040*/  STL.64 [R1+0x1b8], R48 ;  /* 0x0001b83001007387 */ /* 0x0005e20000100a00 */
[-C--:B------:R-:W-:Y:S01]  /*3050*/  LEA R58, P0, R13, R232.reuse, 0x1 ;  /* 0x000000e80d3a7211 */ /* 0x080fe200078008ff */
[----:B------:R-:W-:Y:S01]  /*3060*/  CS2R R64, SRZ ;  /* 0x0000000000407805 */ /* 0x000fe2000001ff00 */
[----:B0-----:R-:W-:-:S04]  /*3070*/  LEA R32, P2, R59, R232, 0x1 ;  /* 0x000000e83b207211 */ /* 0x001fc800078408ff */
[-C--:B------:R-:W-:Y:S02]  /*3080*/  LEA.HI.X.SX32 R33, R59, R2.reuse, 0x1, P2 ;  /* 0x000000023b217211 */ /* 0x080fe400010f0eff */
[----:B-1----:R-:W-:Y:S02]  /*3090*/  LEA R47, R11, R45, 0x1 ;  /* 0x0000002d0b2f7211 */ /* 0x002fe400078e08ff */
[----:B------:R-:W-:Y:S01]  /*30a0*/  LEA.HI.X.SX32 R59, R13, R2, 0x1, P0 ;  /* 0x000000020d3b7211 */ /* 0x000fe200000f0eff */
[----:B------:R0:W-:Y:S01]  /*30b0*/  STL.64 [R1+0x1a8], R32 ;  /* 0x0001a82001007387 */ /* 0x0001e20000100a00 */
[----:B--2---:R-:W-:-:S03]  /*30c0*/  LEA R49, R11, R47, 0x1 ;  /* 0x0000002f0b317211 */ /* 0x004fc600078e08ff */
[----:B------:R1:W-:Y:S02]  /*30d0*/  STL.64 [R1+0x1a0], R52 ;  /* 0x0001a03401007387 */ /* 0x0003e40000100a00 */
[----:B------:R-:W-:Y:S02]  /*30e0*/  IMAD R5, R11, 0x2, R49 ;  /* 0x000000020b057824 */ /* 0x000fe400078e0231 */
[----:B------:R2:W-:Y:S01]  /*30f0*/  STL.64 [R1+0x198], R50 ;  /* 0x0001983201007387 */ /* 0x0005e20000100a00 */
[----:B0-----:R-:W-:-:S04]  /*3100*/  LEA R32, P2, R63, R232, 0x1 ;  /* 0x000000e83f207211 */ /* 0x001fc800078408ff */
[----:B------:R-:W-:Y:S02]  /*3110*/  LEA.HI.X.SX32 R33, R63, R2, 0x1, P2 ;  /* 0x000000023f217211 */ /* 0x000fe400010f0eff */
[----:B-1----:R-:W-:Y:S01]  /*3120*/  LEA R52, P1, R67, R232, 0x1 ;  /* 0x000000e843347211 */ /* 0x002fe200078208ff */
[----:B------:R-:W-:Y:S01]  /*3130*/  CS2R R62, SRZ ;  /* 0x00000000003e7805 */ /* 0x000fe2000001ff00 */
[----:B--2---:R-:W-:Y:S01]  /*3140*/  LEA R51, R11, R5, 0x1 ;  /* 0x000000050b337211 */ /* 0x004fe200078e08ff */
[----:B------:R0:W-:Y:S01]  /*3150*/  STL.64 [R1+0x190], R32 ;  /* 0x0001902001007387 */ /* 0x0001e20000100a00 */
[----:B------:R-:W-:Y:S02]  /*3160*/  LEA.HI.X.SX32 R53, R67, R2, 0x1, P1 ;  /* 0x0000000243357211 */ /* 0x000fe400008f0eff */
[C---:B------:R-:W-:Y:S01]  /*3170*/  LEA R56, P1, R15.reuse, R232, 0x1 ;  /* 0x000000e80f387211 */ /* 0x040fe200078208ff */
[----:B------:R-:W-:Y:S02]  /*3180*/  CS2R R66, SRZ ;  /* 0x0000000000427805 */ /* 0x000fe4000001ff00 */
[----:B------:R1:W-:Y:S01]  /*3190*/  STL.64 [R1+0x180], R52 ;  /* 0x0001803401007387 */ /* 0x0003e20000100a00 */
[----:B------:R-:W-:-:S02]  /*31a0*/  LEA.HI.X.SX32 R57, R15, R2, 0x1, P1 ;  /* 0x000000020f397211 */ /* 0x000fc400008f0eff */
[-C--:B------:R-:W-:Y:S01]  /*31b0*/  LEA R14, P1, R23, R232.reuse, 0x1 ;  /* 0x000000e8170e7211 */ /* 0x080fe200078208ff */
[----:B------:R2:W-:Y:S01]  /*31c0*/  STL.64 [R1+0x188], R54 ;  /* 0x0001883601007387 */ /* 0x0005e20000100a00 */
[----:B0-----:R-:W-:Y:S02]  /*31d0*/  LEA R32, P2, R3, R232, 0x1 ;  /* 0x000000e803207211 */ /* 0x001fe400078408ff */
[-C--:B------:R-:W-:Y:S02]  /*31e0*/  LEA.HI.X.SX32 R15, R23, R2.reuse, 0x1, P1 ;  /* 0x00000002170f7211 */ /* 0x080fe400008f0eff */
[----:B------:R-:W-:Y:S02]  /*31f0*/  LEA.HI.X.SX32 R33, R3, R2, 0x1, P2 ;  /* 0x0000000203217211 */ /* 0x000fe400010f0eff */
[----:B-1----:R-:W-:Y:S02]  /*3200*/  LEA R53, R11, R51, 0x1 ;  /* 0x000000330b357211 */ /* 0x002fe400078e08ff */
[----:B------:R-:W-:Y:S01]  /*3210*/  LEA R16, P1, R29, R232, 0x1 ;  /* 0x000000e81d107211 */ /* 0x000fe200078208ff */
[----:B------:R0:W-:Y:S02]  /*3220*/  STL.64 [R1+0x178], R32 ;  /* 0x0001782001007387 */ /* 0x0001e40000100a00 */
[----:B--2---:R-:W-:-:S02]  /*3230*/  IMAD R55, R11, 0x2, R53 ;  /* 0x000000020b377824 */ /* 0x004fc400078e0235 */
[----:B------:R1:W-:Y:S03]  /*3240*/  STL.64 [R1+0x170], R58 ;  /* 0x0001703a01007387 */ /* 0x0003e60000100a00 */
[----:B------:R-:W-:Y:S01]  /*3250*/  LEA R19, R11, R55, 0x1 ;  /* 0x000000370b137211 */ /* 0x000fe200078e08ff */
[----:B------:R2:W-:Y:S01]  /*3260*/  STL.64 [R1+0x168], R56 ;  /* 0x0001683801007387 */ /* 0x0005e20000100a00 */
[----:B0-----:R-:W-:-:S04]  /*3270*/  LEA R32, P2, R17, R232, 0x1 ;  /* 0x000000e811207211 */ /* 0x001fc800078408ff */
[----:B------:R-:W-:Y:S01]  /*3280*/  LEA.HI.X.SX32 R33, R17, R2, 0x1, P2 ;  /* 0x0000000211217211 */ /* 0x000fe200010f0eff */
[----:B-1----:R-:W-:Y:S01]  /*3290*/  CS2R R58, SRZ ;  /* 0x00000000003a7805 */ /* 0x002fe2000001ff00 */
[-C--:B------:R-:W-:Y:S02]  /*32a0*/  LEA R12, P2, R25, R232.reuse, 0x1 ;  /* 0x000000e8190c7211 */ /* 0x080fe400078408ff */
[----:B--2---:R-:W-:Y:S01]  /*32b0*/  LEA R56, P0, R21, R232, 0x1 ;  /* 0x000000e815387211 */ /* 0x004fe200078008ff */
[----:B------:R0:W-:Y:S01]  /*32c0*/  STL.64 [R1+0x160], R32 ;  /* 0x0001602001007387 */ /* 0x0001e20000100a00 */
[-C--:B------:R-:W-:Y:S02]  /*32d0*/  LEA.HI.X.SX32 R13, R25, R2.reuse, 0x1, P2 ;  /* 0x00000002190d7211 */ /* 0x080fe400010f0eff */
[----:B------:R-:W-:Y:S02]  /*32e0*/  LEA.HI.X.SX32 R57, R21, R2, 0x1, P0 ;  /* 0x0000000215397211 */ /* 0x000fe400000f0eff */
[----:B------:R-:W-:-:S02]  /*32f0*/  LEA R22, P0, R27, R232, 0x1 ;  /* 0x000000e81b167211 */ /* 0x000fc400078008ff */
[-C--:B------:R-:W-:Y:S01]  /*3300*/  LEA.HI.X.SX32 R17, R29, R2.reuse, 0x1, P1 ;  /* 0x000000021d117211 */ /* 0x080fe200008f0eff */
[----:B------:R1:W-:Y:S01]  /*3310*/  STL.64 [R1+0x158], R56 ;  /* 0x0001583801007387 */ /* 0x0003e20000100a00 */
[----:B------:R-:W-:Y:S02]  /*3320*/  LEA.HI.X.SX32 R23, R27, R2, 0x1, P0 ;  /* 0x000000021b177211 */ /* 0x000fe400000f0eff */
[----:B------:R-:W-:Y:S01]  /*3330*/  LEA R24, P0, R35, R232, 0x1 ;  /* 0x000000e823187211 */ /* 0x000fe200078008ff */
[----:B------:R2:W-:Y:S01]  /*3340*/  STL.64 [R1+0x150], R14 ;  /* 0x0001500e01007387 */ /* 0x0005e20000100a00 */
[----:B0-----:R-:W-:Y:S02]  /*3350*/  LEA R33, R11, R19, 0x1 ;  /* 0x000000130b217211 */ /* 0x001fe400078e08ff */
[----:B------:R-:W-:Y:S01]  /*3360*/  LEA.HI.X.SX32 R25, R35, R2, 0x1, P0 ;  /* 0x0000000223197211 */ /* 0x000fe200000f0eff */
[----:B------:R0:W-:Y:S02]  /*3370*/  STL.64 [R1+0x148], R12 ;  /* 0x0001480c01007387 */ /* 0x0001e40000100a00 */
[----:B-1----:R-:W-:-:S02]  /*3380*/  IMAD R57, R11, 0x2, R33 ;  /* 0x000000020b397824 */ /* 0x002fc400078e0221 */
[----:B------:R1:W-:Y:S01]  /*3390*/  STL.64 [R1+0x138], R16 ;  /* 0x0001381001007387 */ /* 0x0003e20000100a00 */
[----:B--2---:R-:W-:-:S03]  /*33a0*/  LEA R14, P2, R31, R232, 0x1 ;  /* 0x000000e81f0e7211 */ /* 0x004fc600078408ff */
[----:B------:R2:W-:Y:S01]  /*33b0*/  STL.64 [R1+0x140], R22 ;  /* 0x0001401601007387 */ /* 0x0005e20000100a00 */
[----:B------:R-:W-:Y:S02]  /*33c0*/  LEA.HI.X.SX32 R15, R31, R2, 0x1, P2 ;  /* 0x000000021f0f7211 */ /* 0x000fe400010f0eff */
[----:B0-----:R-:W-:-:S03]  /*33d0*/  LEA R13, R11, R57, 0x1 ;  /* 0x000000390b0d7211 */ /* 0x001fc600078e08ff */
[----:B------:R0:W-:Y:S01]  /*33e0*/  STL.64 [R1+0x130], R14 ;  /* 0x0001300e01007387 */ /* 0x0001e20000100a00 */
[----:B-1----:R-:W-:Y:S02]  /*33f0*/  LEA R17, R11, R13, 0x1 ;  /* 0x0000000d0b117211 */ /* 0x002fe400078e08ff */
[----:B--2---:R-:W-:Y:S01]  /*3400*/  LEA R22, P1, R37, R232, 0x1 ;  /* 0x000000e825167211 */ /* 0x004fe200078208ff */
[----:B------:R1:W-:Y:S02]  /*3410*/  STL.64 [R1+0x128], R24 ;  /* 0x0001281801007387 */ /* 0x0003e40000100a00 */
[----:B------:R-:W-:Y:S01]  /*3420*/  IMAD R31, R11, 0x2, R17 ;  /* 0x000000020b1f7824 */ /* 0x000fe200078e0211 */
[----:B------:R-:W-:-:S04]  /*3430*/  LEA.HI.X.SX32 R23, R37, R2, 0x1, P1 ;  /* 0x0000000225177211 */ /* 0x000fc800008f0eff */
[----:B------:R-:W-:Y:S02]  /*3440*/  LEA R3, R11, R31, 0x1 ;  /* 0x0000001f0b037211 */ /* 0x000fe400078e08ff */
[----:B0-----:R-:W-:Y:S01]  /*3450*/  LEA R14, P2, R39, R232, 0x1 ;  /* 0x000000e8270e7211 */ /* 0x001fe200078408ff */
[----:B------:R0:W-:Y:S01]  /*3460*/  STL.64 [R1+0x120], R22 ;  /* 0x0001201601007387 */ /* 0x0001e20000100a00 */
[----:B------:R-:W-:Y:S02]  /*3470*/  LEA R27, R11, R3, 0x1 ;  /* 0x000000030b1b7211 */ /* 0x000fe400078e08ff */
[----:B------:R-:W-:Y:S02]  /*3480*/  LEA.HI.X.SX32 R15, R39, R2, 0x1, P2 ;  /* 0x00000002270f7211 */ /* 0x000fe400010f0eff */
[----:B-1----:R-:W-:Y:S01]  /*3490*/  LEA R24, P0, R41, R232, 0x1 ;  /* 0x000000e829187211 */ /* 0x002fe200078008ff */
[----:B------:R-:W-:Y:S02]  /*34a0*/  IMAD R29, R11, 0x2, R27 ;  /* 0x000000020b1d7824 */ /* 0x000fe400078e021b */
[----:B------:R1:W-:Y:S01]  /*34b0*/  STL.64 [R1+0x118], R14 ;  /* 0x0001180e01007387 */ /* 0x0003e20000100a00 */
[----:B------:R-:W-:-:S02]  /*34c0*/  LEA.HI.X.SX32 R25, R41, R2, 0x1, P0 ;  /* 0x0000000229197211 */ /* 0x000fc400000f0eff */
[----:B------:R-:W-:Y:S02]  /*34d0*/  LEA R21, R11, R29, 0x1 ;  /* 0x0000001d0b157211 */ /* 0x000fe400078e08ff */
[C---:B0-----:R-:W-:Y:S01]  /*34e0*/  LEA R22, P1, R43.reuse, R232, 0x1 ;  /* 0x000000e82b167211 */ /* 0x041fe200078208ff */
[----:B------:R0:W-:Y:S03]  /*34f0*/  STL.64 [R1+0x110], R24 ;  /* 0x0001101801007387 */ /* 0x0001e60000100a00 */
[----:B------:R-:W-:Y:S02]  /*3500*/  LEA.HI.X.SX32 R23, R43, R2, 0x1, P1 ;  /* 0x000000022b177211 */ /* 0x000fe400008f0eff */
[----:B-1----:R-:W-:-:S03]  /*3510*/  LEA R14, P2, R45, R232, 0x1 ;  /* 0x000000e82d0e7211 */ /* 0x002fc600078408ff */
[----:B------:R1:W-:Y:S01]  /*3520*/  STL.64 [R1+0x108], R22 ;  /* 0x0001081601007387 */ /* 0x0003e20000100a00 */
[----:B------:R-:W-:Y:S02]  /*3530*/  LEA.HI.X.SX32 R15, R45, R2, 0x1, P2 ;  /* 0x000000022d0f7211 */ /* 0x000fe400010f0eff */
[----:B0-----:R-:W-:-:S03]  /*3540*/  LEA R24, P0, R47, R232, 0x1 ;  /* 0x000000e82f187211 */ /* 0x001fc600078008ff */
[----:B------:R0:W-:Y:S01]  /*3550*/  STL.64 [R1+0x100], R14 ;  /* 0x0001000e01007387 */ /* 0x0001e20000100a00 */
[----:B------:R-:W-:Y:S02]  /*3560*/  LEA.HI.X.SX32 R25, R47, R2, 0x1, P0 ;  /* 0x000000022f197211 */ /* 0x000fe400000f0eff */
[-C--:B------:R-:W-:Y:S02]  /*3570*/  LEA R36, P0, R51, R232.reuse, 0x1 ;  /* 0x000000e833247211 */ /* 0x080fe400078008ff */
[----:B-1----:R-:W-:Y:S02]  /*3580*/  LEA R22, P1, R49, R232, 0x1 ;  /* 0x000000e831167211 */ /* 0x002fe400078208ff */
[-C--:B------:R-:W-:Y:S02]  /*3590*/  LEA.HI.X.SX32 R37, R51, R2.reuse, 0x1, P0 ;  /* 0x0000000233257211 */ /* 0x080fe400000f0eff */
[----:B------:R-:W-:Y:S01]  /*35a0*/  LEA.HI.X.SX32 R23, R49, R2, 0x1, P1 ;  /* 0x0000000231177211 */ /* 0x000fe200008f0eff */
[----:B------:R-:W-:Y:S01]  /*35b0*/  CS2R R50, SRZ ;  /* 0x0000000000327805 */ /* 0x000fe2000001ff00 */
[-C--:B------:R-:W-:Y:S01]  /*35c0*/  LEA R34, P1, R53, R232.reuse, 0x1 ;  /* 0x000000e835227211 */ /* 0x080fe200078208ff */
[----:B------:R-:W-:Y:S01]  /*35d0*/  CS2R R48, SRZ ;  /* 0x0000000000307805 */ /* 0x000fe2000001ff00 */
[----:B0-----:R-:W-:Y:S01]  /*35e0*/  LEA R14, P2, R5, R232, 0x1 ;  /* 0x000000e8050e7211 */ /* 0x001fe200078408ff */
[----:B------:R0:W-:Y:S01]  /*35f0*/  STL.64 [R1+0xf0], R22 ;  /* 0x0000f01601007387 */ /* 0x0001e20000100a00 */
[----:B------:R-:W-:-:S02]  /*3600*/  LEA.HI.X.SX32 R35, R53, R2, 0x1, P1 ;  /* 0x0000000235237211 */ /* 0x000fc400008f0eff */
[----:B------:R-:W-:Y:S01]  /*3610*/  LEA.HI.X.SX32 R15, R5, R2, 0x1, P2 ;  /* 0x00000002050f7211 */ /* 0x000fe200010f0eff */
[----:B------:R1:W-:Y:S01]  /*3620*/  STL.64 [R1+0xf8], R24 ;  /* 0x0000f81801007387 */ /* 0x0003e20000100a00 */
[C---:B------:R-:W-:Y:S01]  /*3630*/  LEA R38, P0, R19.reuse, R232, 0x1 ;  /* 0x000000e813267211 */ /* 0x040fe200078008ff */
[----:B------:R-:W-:Y:S02]  /*3640*/  CS2R R52, SRZ ;  /* 0x0000000000347805 */ /* 0x000fe4000001ff00 */
[----:B------:R2:W-:Y:S01]  /*3650*/  STL.64 [R1+0xe8], R14 ;  /* 0x0000e80e01007387 */ /* 0x0005e20000100a00 */
[----:B------:R-:W-:Y:S02]  /*3660*/  LEA.HI.X.SX32 R39, R19, R2, 0x1, P0 ;  /* 0x0000000213277211 */ /* 0x000fe400000f0eff */
[C---:B0-----:R-:W-:Y:S01]  /*3670*/  LEA R23, R11.reuse, R21, 0x1 ;  /* 0x000000150b177211 */ /* 0x041fe200078e08ff */
[----:B------:R0:W-:Y:S04]  /*3680*/  STL.64 [R1+0xe0], R36 ;  /* 0x0000e02401007387 */ /* 0x0001e80000100a00 */
[----:B-1----:R-:W-:Y:S01]  /*3690*/  IMAD R25, R11, 0x2, R23 ;  /* 0x000000020b197824 */ /* 0x002fe200078e0217 */
[----:B------:R1:W-:Y:S01]  /*36a0*/  STL.64 [R1+0xd8], R34 ;  /* 0x0000d82201007387 */ /* 0x0003e20000100a00 */
[----:B--2---:R-:W-:-:S03]  /*36b0*/  LEA R14, P2, R55, R232, 0x1 ;  /* 0x000000e8370e7211 */ /* 0x004fc600078408ff */
[----:B------:R-:W-:Y:S02]  /*36c0*/  LEA R5, R11, R25, 0x1 ;  /* 0x000000190b057211 */ /* 0x000fe400078e08ff */
[----:B------:R-:W-:Y:S02]  /*36d0*/  LEA.HI.X.SX32 R15, R55, R2, 0x1, P2 ;  /* 0x00000002370f7211 */ /* 0x000fe400010f0eff */
[-C--:B0-----:R-:W-:Y:S01]  /*36e0*/  LEA R36, P1, R33, R232.reuse, 0x1 ;  /* 0x000000e821247211 */ /* 0x081fe200078208ff */
[----:B------:R-:W-:Y:S02]  /*36f0*/  CS2R R54, SRZ ;  /* 0x0000000000367805 */ /* 0x000fe4000001ff00 */
[----:B------:R0:W-:Y:S01]  /*3700*/  STL.64 [R1+0xd0], R14 ;  /* 0x0000d00e01007387 */ /* 0x0001e20000100a00 */
[----:B-1----:R-:W-:Y:S02]  /*3710*/  LEA R34, P2, R57, R232, 0x1 ;  /* 0x000000e839227211 */ /* 0x002fe400078408ff */
[-C--:B------:R-:W-:Y:S01]  /*3720*/  LEA.HI.X.SX32 R37, R33, R2.reuse, 0x1, P1 ;  /* 0x0000000221257211 */ /* 0x080fe200008f0eff */
[----:B------:R-:W-:Y:S01]  /*3730*/  STL.64 [R1+0xc8], R38 ;  /* 0x0000c82601007387 */ /* 0x000fe20000100a00 */
[----:B------:R-:W-:-:S02]  /*3740*/  LEA.HI.X.SX32 R35, R57, R2, 0x1, P2 ;  /* 0x0000000239237211 */ /* 0x000fc400010f0eff */
[C---:B------:R-:W-:Y:S01]  /*3750*/  LEA R32, P2, R31.reuse, R232, 0x1 ;  /* 0x000000e81f207211 */ /* 0x040fe200078408ff */
[----:B------:R1:W-:Y:S01]  /*3760*/  STL.64 [R1+0xc0], R36 ;  /* 0x0000c02401007387 */ /* 0x0003e20000100a00 */
[----:B------:R-:W-:Y:S02]  /*3770*/  CS2R R56, SRZ ;  /* 0x0000000000387805 */ /* 0x000fe4000001ff00 */
[----:B------:R-:W-:Y:S01]  /*3780*/  LEA.HI.X.SX32 R33, R31, R2, 0x1, P2 ;  /* 0x000000021f217211 */ /* 0x000fe200010f0eff */
[----:B------:R2:W-:Y:S01]  /*3790*/  STL.64 [R1+0xb8], R34 ;  /* 0x0000b82201007387 */ /* 0x0005e20000100a00 */
[----:B0-----:R-:W-:-:S05]  /*37a0*/  LEA R15, R11, R5, 0x1 ;  /* 0x000000050b0f7211 */ /* 0x001fca00078e08ff */
[----:B------:R-:W-:Y:S01]  /*37b0*/  IMAD R19, R11, 0x2, R15 ;  /* 0x000000020b137824 */ /* 0x000fe200078e020f */
[----:B-1----:R-:W-:-:S04]  /*37c0*/  LEA R36, P0, R13, R232, 0x1 ;  /* 0x000000e80d247211 */ /* 0x002fc800078008ff */
[----:B------:R-:W-:Y:S02]  /*37d0*/  LEA R12, R11, R19, 0x1 ;  /* 0x000000130b0c7211 */ /* 0x000fe400078e08ff */
[----:B--2---:R-:W-:Y:S02]  /*37e0*/  LEA R34, P1, R17, R232, 0x1 ;  /* 0x000000e811227211 */ /* 0x004fe400078208ff */
[-C--:B------:R-:W-:Y:S02]  /*37f0*/  LEA.HI.X.SX32 R37, R13, R2.reuse, 0x1, P0 ;  /* 0x000000020d257211 */ /* 0x080fe400000f0eff */
[----:B------:R-:W-:Y:S02]  /*3800*/  LEA.HI.X.SX32 R35, R17, R2, 0x1, P1 ;  /* 0x0000000211237211 */ /* 0x000fe400008f0eff */
[C---:B------:R-:W-:Y:S01]  /*3810*/  LEA R13, R11.reuse, R12, 0x1 ;  /* 0x0000000c0b0d7211 */ /* 0x040fe200078e08ff */
[----:B------:R0:W-:Y:S04]  /*3820*/  STL.64 [R1+0xb0], R36 ;  /* 0x0000b02401007387 */ /* 0x0001e80000100a00 */
[----:B------:R1:W-:Y:S01]  /*3830*/  STL.64 [R1+0xa8], R34 ;  /* 0x0000a82201007387 */ /* 0x0003e20000100a00 */
[----:B------:R-:W-:-:S03]  /*3840*/  IMAD R17, R11, 0x2, R13 ;  /* 0x000000020b117824 */ /* 0x000fc600078e020d */
[----:B------:R2:W-:Y:S01]  /*3850*/  STL.64 [R1+0xa0], R32 ;  /* 0x0000a02001007387 */ /* 0x0005e20000100a00 */
[----:B0-----:R-:W-:-:S04]  /*3860*/  LEA R36, P0, R3, R232, 0x1 ;  /* 0x000000e803247211 */ /* 0x001fc800078008ff */
[----:B------:R-:W-:Y:S02]  /*3870*/  LEA.HI.X.SX32 R37, R3, R2, 0x1, P0 ;  /* 0x0000000203257211 */ /* 0x000fe400000f0eff */
[-C--:B-1----:R-:W-:Y:S02]  /*3880*/  LEA R34, P1, R27, R232.reuse, 0x1 ;  /* 0x000000e81b227211 */ /* 0x082fe400078208ff */
[----:B--2---:R-:W-:Y:S01]  /*3890*/  LEA R32, P2, R29, R232, 0x1 ;  /* 0x000000e81d207211 */ /* 0x004fe200078408ff */
[----:B------:R-:W-:Y:S01]  /*38a0*/  STL.64 [R1+0x98], R36 ;  /* 0x0000982401007387 */ /* 0x000fe20000100a00 */
[-C--:B------:R-:W-:Y:S02]  /*38b0*/  LEA.HI.X.SX32 R35, R27, R2.reuse, 0x1, P1 ;  /* 0x000000021b237211 */ /* 0x080fe400008f0eff */
[----:B------:R-:W-:Y:S02]  /*38c0*/  LEA.HI.X.SX32 R33, R29, R2, 0x1, P2 ;  /* 0x000000021d217211 */ /* 0x000fe400010f0eff */
[----:B------:R-:W-:-:S02]  /*38d0*/  LEA R3, R11, R17, 0x1 ;  /* 0x000000110b037211 */ /* 0x000fc400078e08ff */
[-C--:B------:R-:W-:Y:S01]  /*38e0*/  LEA R30, P1, R23, R232.reuse, 0x1 ;  /* 0x000000e8171e7211 */ /* 0x080fe200078208ff */
[----:B------:R0:W-:Y:S01]  /*38f0*/  STL.64 [R1+0x88], R32 ;  /* 0x0000882001007387 */ /* 0x0001e20000100a00 */
[----:B------:R-:W-:Y:S02]  /*3900*/  LEA R26, P2, R25, R232, 0x1 ;  /* 0x000000e8191a7211 */ /* 0x000fe400078408ff */
[----:B------:R-:W-:Y:S01]  /*3910*/  LEA R14, R11, R3, 0x1 ;  /* 0x000000030b0e7211 */ /* 0x000fe200078e08ff */
[----:B------:R-:W-:Y:S01]  /*3920*/  STL.64 [R1+0x90], R34 ;  /* 0x0000902201007387 */ /* 0x000fe20000100a00 */
[-C--:B------:R-:W-:Y:S02]  /*3930*/  LEA.HI.X.SX32 R31, R23, R2.reuse, 0x1, P1 ;  /* 0x00000002171f7211 */ /* 0x080fe400008f0eff */
[----:B------:R-:W-:Y:S01]  /*3940*/  LEA.HI.X.SX32 R27, R25, R2, 0x1, P2 ;  /* 0x00000002191b7211 */ /* 0x000fe200010f0eff */
[----:B------:R-:W-:Y:S01]  /*3950*/  IMAD R16, R11, 0x2, R14 ;  /* 0x000000020b107824 */ /* 0x000fe200078e020e */
[----:B------:R-:W-:-:S02]  /*3960*/  LEA R22, P2, R19, R232, 0x1 ;  /* 0x000000e813167211 */ /* 0x000fc400078408ff */
[----:B0-----:R-:W-:Y:S02]  /*3970*/  LEA R32, P0, R21, R232, 0x1 ;  /* 0x000000e815207211 */ /* 0x001fe400078008ff */
[----:B------:R-:W-:Y:S02]  /*3980*/  LEA R4, R11, R16, 0x1 ;  /* 0x000000100b047211 */ /* 0x000fe400078e08ff */
[----:B------:R-:W-:Y:S02]  /*3990*/  LEA.HI.X.SX32 R33, R21, R2, 0x1, P0 ;  /* 0x0000000215217211 */ /* 0x000fe400000f0eff */
[----:B------:R-:W-:Y:S02]  /*39a0*/  LEA R28, P0, R5, R232, 0x1 ;  /* 0x000000e8051c7211 */ /* 0x000fe400078008ff */
[-C--:B------:R-:W-:Y:S01]  /*39b0*/  LEA.HI.X.SX32 R23, R19, R2.reuse, 0x1, P2 ;  /* 0x0000000213177211 */ /* 0x080fe200010f0eff */
[----:B------:R-:W-:Y:S01]  /*39c0*/  STL.64 [R1+0x80], R32 ;  /* 0x0000802001007387 */ /* 0x000fe20000100a00 */
[----:B------:R-:W-:-:S02]  /*39d0*/  LEA.HI.X.SX32 R29, R5, R2, 0x1, P0 ;  /* 0x00000002051d7211 */ /* 0x000fc400000f0eff */
[----:B------:R-:W-:Y:S01]  /*39e0*/  LEA R5, R11, R4, 0x1 ;  /* 0x000000040b057211 */ /* 0x000fe200078e08ff */
[----:B------:R-:W-:Y:S04]  /*39f0*/  STL.64 [R1+0x78], R30 ;  /* 0x0000781e01007387 */ /* 0x000fe80000100a00 */
[----:B------:R0:W-:Y:S04]  /*3a00*/  STL.64 [R1+0x70], R26 ;  /* 0x0000701a01007387 */ /* 0x0001e80000100a00 */
[----:B------:R-:W-:Y:S01]  /*3a10*/  STL.64 [R1+0x68], R28 ;  /* 0x0000681c01007387 */ /* 0x000fe20000100a00 */
[----:B0-----:R-:W-:-:S04]  /*3a20*/  LEA R26, P1, R15, R232, 0x1 ;  /* 0x000000e80f1a7211 */ /* 0x001fc800078208ff */
[----:B------:R-:W-:Y:S01]  /*3a30*/  LEA.HI.X.SX32 R27, R15, R2, 0x1, P1 ;  /* 0x000000020f1b7211 */ /* 0x000fe200008f0eff */
[----:B------:R-:W-:Y:S01]  /*3a40*/  IMAD R15, R11, 0x2, R5 ;  /* 0x000000020b0f7824 */ /* 0x000fe200078e0205 */
[----:B------:R-:W-:-:S03]  /*3a50*/  LEA R24, P1, R13, R232, 0x1 ;  /* 0x000000e80d187211 */ /* 0x000fc600078208ff */
[----:B------:R0:W-:Y:S01]  /*3a60*/  STL.64 [R1+0x60], R26 ;  /* 0x0000601a01007387 */ /* 0x0001e20000100a00 */
[----:B------:R-:W-:-:S03]  /*3a70*/  LEA.HI.X.SX32 R25, R13, R2, 0x1, P1 ;  /* 0x000000020d197211 */ /* 0x000fc600008f0eff */
[----:B------:R1:W-:Y:S01]  /*3a80*/  STL.64 [R1+0x58], R22 ;  /* 0x0000581601007387 */ /* 0x0003e20000100a00 */
[CC--:B0-----:R-:W-:Y:S02]  /*3a90*/  LEA R26, P0, R12.reuse, R232.reuse, 0x1 ;  /* 0x000000e80c1a7211 */ /* 0x0c1fe400078008ff */
[C---:B-1----:R-:W-:Y:S02]  /*3aa0*/  LEA R22, P2, R17.reuse, R232, 0x1 ;  /* 0x000000e811167211 */ /* 0x042fe400078408ff */
[-C--:B------:R-:W-:Y:S02]  /*3ab0*/  LEA.HI.X.SX32 R27, R12, R2.reuse, 0x1, P0 ;  /* 0x000000020c1b7211 */ /* 0x080fe400000f0eff */
[----:B------:R-:W-:Y:S02]  /*3ac0*/  LEA.HI.X.SX32 R23, R17, R2, 0x1, P2 ;  /* 0x0000000211177211 */ /* 0x000fe400010f0eff */
[C---:B------:R-:W-:Y:S01]  /*3ad0*/  LEA R12, R11.reuse, R15, 0x1 ;  /* 0x0000000f0b0c7211 */ /* 0x040fe200078e08ff */
[----:B------:R0:W-:Y:S03]  /*3ae0*/  STL.64 [R1+0x50], R26 ;  /* 0x0000501a01007387 */ /* 0x0001e60000100a00 */
[----:B------:R-:W-:Y:S01]  /*3af0*/  LEA R13, R11, R12, 0x1 ;  /* 0x0000000c0b0d7211 */ /* 0x000fe200078e08ff */
[----:B------:R1:W-:Y:S04]  /*3b00*/  STL.64 [R1+0x48], R24 ;  /* 0x0000481801007387 */ /* 0x0003e80000100a00 */
[----:B------:R2:W-:Y:S01]  /*3b10*/  STL.64 [R1+0x40], R22 ;  /* 0x0000401601007387 */ /* 0x0005e20000100a00 */
[----:B0-----:R-:W-:-:S02]  /*3b20*/  LEA R26, P0, R3, R232, 0x1 ;  /* 0x000000e8031a7211 */ /* 0x001fc400078008ff */
[----:B-1----:R-:W-:Y:S02]  /*3b30*/  LEA R24, P1, R14, R232, 0x1 ;  /* 0x000000e80e187211 */ /* 0x002fe400078208ff */
[----:B------:R-:W-:Y:S02]  /*3b40*/  LEA.HI.X.SX32 R27, R3, R2, 0x1, P0 ;  /* 0x00000002031b7211 */ /* 0x000fe400000f0eff */
[----:B--2---:R-:W-:Y:S02]  /*3b50*/  LEA R22, P2, R16, R232, 0x1 ;  /* 0x000000e810167211 */ /* 0x004fe400078408ff */
[-C--:B------:R-:W-:Y:S01]  /*3b60*/  LEA.HI.X.SX32 R25, R14, R2.reuse, 0x1, P1 ;  /* 0x000000020e197211 */ /* 0x080fe200008f0eff */
[C---:B------:R-:W-:Y:S01]  /*3b70*/  IMAD R14, R11.reuse, 0x2, R13 ;  /* 0x000000020b0e7824 */ /* 0x040fe200078e020d */
[----:B------:R-:W-:Y:S01]  /*3b80*/  LEA.HI.X.SX32 R23, R16, R2, 0x1, P2 ;  /* 0x0000000210177211 */ /* 0x000fe200010f0eff */
[----:B------:R0:W-:Y:S03]  /*3b90*/  STL.64 [R1+0x38], R26 ;  /* 0x0000381a01007387 */ /* 0x0001e60000100a00 */
[----:B------:R-:W-:Y:S01]  /*3ba0*/  LEA R3, R11, R14, 0x1 ;  /* 0x0000000e0b037211 */ /* 0x000fe200078e08ff */
[----:B------:R1:W-:Y:S04]  /*3bb0*/  STL.64 [R1+0x30], R24 ;  /* 0x0000301801007387 */ /* 0x0003e80000100a00 */
[----:B------:R2:W-:Y:S01]  /*3bc0*/  STL.64 [R1+0x28], R22 ;  /* 0x0000281601007387 */ /* 0x0005e20000100a00 */
[----:B0-----:R-:W-:-:S04]  /*3bd0*/  LEA R26, P0, R4, R232, 0x1 ;  /* 0x000000e8041a7211 */ /* 0x001fc800078008ff */
[----:B------:R-:W-:Y:S02]  /*3be0*/  LEA.HI.X.SX32 R27, R4, R2, 0x1, P0 ;  /* 0x00000002041b7211 */ /* 0x000fe400000f0eff */
[-C--:B-1----:R-:W-:Y:S02]  /*3bf0*/  LEA R24, P1, R5, R232.reuse, 0x1 ;  /* 0x000000e805187211 */ /* 0x082fe400078208ff */
[----:B--2---:R-:W-:Y:S01]  /*3c00*/  LEA R22, P2, R15, R232, 0x1 ;  /* 0x000000e80f167211 */ /* 0x004fe200078408ff */
[----:B------:R-:W-:Y:S01]  /*3c10*/  STL.64 [R1+0x20], R26 ;  /* 0x0000201a01007387 */ /* 0x000fe20000100a00 */
[----:B------:R-:W-:Y:S02]  /*3c20*/  LEA R4, R11, R3, 0x1 ;  /* 0x000000030b047211 */ /* 0x000fe400078e08ff */
[-C--:B------:R-:W-:Y:S02]  /*3c30*/  LEA.HI.X.SX32 R23, R15, R2.reuse, 0x1, P2 ;  /* 0x000000020f177211 */ /* 0x080fe400010f0eff */
[----:B------:R-:W-:Y:S01]  /*3c40*/  LEA.HI.X.SX32 R25, R5, R2, 0x1, P1 ;  /* 0x0000000205197211 */ /* 0x000fe200008f0eff */
[----:B------:R-:W-:Y:S01]  /*3c50*/  IMAD R5, R11, 0x2, R4 ;  /* 0x000000020b057824 */ /* 0x000fe200078e0204 */
[-C--:B------:R-:W-:Y:S01]  /*3c60*/  LEA R16, P1, R13, R232.reuse, 0x1 ;  /* 0x000000e80d107211 */ /* 0x080fe200078208ff */
[----:B------:R0:W-:Y:S01]  /*3c70*/  STL.64 [R1+0x10], R22 ;  /* 0x0000101601007387 */ /* 0x0001e20000100a00 */
[----:B------:R-:W-:-:S02]  /*3c80*/  LEA R248, P2, R14, R232, 0x1 ;  /* 0x000000e80ef87211 */ /* 0x000fc400078408ff */
[----:B------:R-:W-:Y:S01]  /*3c90*/  LEA R11, R11, R5, 0x1 ;  /* 0x000000050b0b7211 */ /* 0x000fe200078e08ff */
[----:B------:R-:W-:Y:S01]  /*3ca0*/  STL.64 [R1+0x18], R24 ;  /* 0x0000181801007387 */ /* 0x000fe20000100a00 */
[-C--:B------:R-:W-:Y:S02]  /*3cb0*/  LEA.HI.X.SX32 R17, R13, R2.reuse, 0x1, P1 ;  /* 0x000000020d117211 */ /* 0x080fe400008f0eff */
[----:B------:R-:W-:Y:S02]  /*3cc0*/  LEA.HI.X.SX32 R249, R14, R2, 0x1, P2 ;  /* 0x000000020ef97211 */ /* 0x000fe400010f0eff */
[-C--:B------:R-:W-:Y:S02]  /*3cd0*/  LEA R240, P1, R4, R232.reuse, 0x1 ;  /* 0x000000e804f07211 */ /* 0x080fe400078208ff */
[-C--:B------:R-:W-:Y:S02]  /*3ce0*/  LEA R236, P2, R5, R232.reuse, 0x1 ;  /* 0x000000e805ec7211 */ /* 0x080fe400078408ff */
[----:B0-----:R-:W-:-:S02]  /*3cf0*/  LEA R22, P0, R12, R232, 0x1 ;  /* 0x000000e80c167211 */ /* 0x001fc400078008ff */
[-C--:B------:R-:W-:Y:S02]  /*3d00*/  LEA.HI.X.SX32 R241, R4, R2.reuse, 0x1, P1 ;  /* 0x0000000204f17211 */ /* 0x080fe400008f0eff */
[----:B------:R-:W-:Y:S02]  /*3d10*/  LEA.HI.X.SX32 R23, R12, R2, 0x1, P0 ;  /* 0x000000020c177211 */ /* 0x000fe400000f0eff */
[-C--:B------:R-:W-:Y:S01]  /*3d20*/  LEA R244, P0, R3, R232.reuse, 0x1 ;  /* 0x000000e803f47211 */ /* 0x080fe200078008ff */
[----:B------:R-:W-:Y:S01]  /*3d30*/  CS2R R12, SRZ ;  /* 0x00000000000c7805 */ /* 0x000fe2000001ff00 */
[----:B------:R-:W-:Y:S01]  /*3d40*/  LEA R232, P3, R11, R232, 0x1 ;  /* 0x000000e80be87211 */ /* 0x000fe200078608ff */
[----:B------:R-:W-:Y:S01]  /*3d50*/  STL.64 [R1+0x8], R22 ;  /* 0x0000081601007387 */ /* 0x000fe20000100a00 */
[-C--:B------:R-:W-:Y:S02]  /*3d60*/  LEA.HI.X.SX32 R245, R3, R2.reuse, 0x1, P0 ;  /* 0x0000000203f57211 */ /* 0x080fe400000f0eff */
[-C--:B------:R-:W-:Y:S01]  /*3d70*/  LEA.HI.X.SX32 R233, R11, R2.reuse, 0x1, P3 ;  /* 0x000000020be97211 */ /* 0x080fe200018f0eff */
[----:B------:R-:W-:Y:S01]  /*3d80*/  IMAD.SHL.U32 R11, R20, 0x2, RZ ;  /* 0x00000002140b7824 */ /* 0x000fe200078e00ff */
[----:B------:R-:W-:Y:S01]  /*3d90*/  LEA.HI.X.SX32 R237, R5, R2, 0x1, P2 ;  /* 0x0000000205ed7211 */ /* 0x000fe200010f0eff */
[----:B------:R0:W-:Y:S01]  /*3da0*/  STL.64 [R1], R16 ;  /* 0x0000001001007387 */ /* 0x0001e20000100a00 */
[----:B------:R-:W-:-:S02]  /*3db0*/  MOV R2, c[0x0][0x1a4] ;  /* 0x0000690000027a02 */ /* 0x000fc40000000f00 */
[C---:B------:R-:W-:Y:S02]  /*3dc0*/  LOP3.LUT R14, R11.reuse, 0x20, RZ, 0x3c, !PT ;  /* 0x000000200b0e7812 */ /* 0x040fe400078e3cff */
[C---:B------:R-:W-:Y:S01]  /*3dd0*/  LOP3.LUT R14, R11.reuse, 0x50, RZ, 0x3c, !PT ;  /* 0x000000500b0e7812 */ /* 0x040fe200078e3cff */
[----:B------:R-:W-:Y:S01]  /*3de0*/  IMAD.WIDE R144, R2, 0x2, R154 ;  /* 0x0000000202907825 */ /* 0x000fe200078e029a */
[----:B------:R-:W-:Y:S02]  /*3df0*/  LOP3.LUT R14, R18, 0x10, R139, 0x78, !PT ;  /* 0x00000010120e7812 */ /* 0x000fe400078e788b */
[C---:B------:R-:W-:Y:S01]  /*3e00*/  LOP3.LUT R140, R11.reuse, 0x30, RZ, 0x3c, !PT ;  /* 0x000000300b8c7812 */ /* 0x040fe200078e3cff */
[C---:B------:R-:W-:Y:S01]  /*3e10*/  IMAD R4, R2.reuse, 0x3, RZ ;  /* 0x0000000302047824 */ /* 0x040fe200078e02ff */
[C---:B------:R-:W-:Y:S01]  /*3e20*/  LOP3.LUT R141, R11.reuse, 0x10, RZ, 0x3c, !PT ;  /* 0x000000100b8d7812 */ /* 0x040fe200078e3cff */
[C---:B------:R-:W-:Y:S01]  /*3e30*/  IMAD R15, R2.reuse, 0x5, RZ ;  /* 0x00000005020f7824 */ /* 0x040fe200078e02ff */
[C---:B------:R-:W-:Y:S01]  /*3e40*/  LOP3.LUT R140, R11.reuse, 0x60, RZ, 0x3c, !PT ;  /* 0x000000600b8c7812 */ /* 0x040fe200078e3cff */
[C---:B0-----:R-:W-:Y:S01]  /*3e50*/  IMAD R16, R2.reuse, 0x6, RZ ;  /* 0x0000000602107824 */ /* 0x041fe200078e02ff */
[----:B------:R-:W-:Y:S01]  /*3e60*/  LOP3.LUT R141, R11, 0x40, RZ, 0x3c, !PT ;  /* 0x000000400b8d7812 */ /* 0x000fe200078e3cff */
[C---:B------:R-:W-:Y:S01]  /*3e70*/  IMAD R17, R2.reuse, 0x7, RZ ;  /* 0x0000000702117824 */ /* 0x040fe200078e02ff */
[----:B------:R-:W-:Y:S01]  /*3e80*/  LOP3.LUT R140, R7, 0x40, RZ, 0x3c, !PT ;  /* 0x00000040078c7812 */ /* 0x000fe200078e3cff */
[C---:B------:R-:W-:Y:S01]  /*3e90*/  IMAD.SHL.U32 R19, R2.reuse, 0x8, RZ ;  /* 0x0000000802137824 */ /* 0x040fe200078e00ff */
[----:B------:R-:W-:Y:S01]  /*3ea0*/  LOP3.LUT R141, R11, 0x70, RZ, 0x3c, !PT ;  /* 0x000000700b8d7812 */ /* 0x000fe200078e3cff */
[----:B------:R-:W-:Y:S01]  /*3eb0*/  IMAD R20, R2, 0x9, RZ ;  /* 0x0000000902147824 */ /* 0x000fe200078e02ff */
[----:B------:R-:W-:Y:S01]  /*3ec0*/  LOP3.LUT R140, R14, 0x40, RZ, 0x3c, !PT ;  /* 0x000000400e8c7812 */ /* 0x000fe200078e3cff */
[----:B------:R-:W-:Y:S01]  /*3ed0*/  IMAD R21, R2, 0xa, RZ ;  /* 0x0000000a02157824 */ /* 0x000fe200078e02ff */
[----:B------:R-:W-:Y:S01]  /*3ee0*/  LOP3.LUT R3, R0, 0x40, RZ, 0x3c, !PT ;  /* 0x0000004000037812 */ /* 0x000fe200078e3cff */
[C---:B------:R-:W-:Y:S01]  /*3ef0*/  IMAD.WIDE R140, R2.reuse, 0x2, R156 ;  /* 0x00000002028c7825 */ /* 0x040fe200078e029c */
[C---:B------:R-:W-:Y:S01]  /*3f00*/  SHF.L.U32 R3, R2.reuse, 0x1, RZ ;  /* 0x0000000102037819 */ /* 0x040fe200000006ff */
[----:B------:R-:W-:Y:S01]  /*3f10*/  STL.64 [R1+0x7e0], R144 ;  /* 0x0007e09001007387 */ /* 0x000fe20000100a00 */
[C---:B------:R-:W-:Y:S01]  /*3f20*/  SHF.L.U32 R5, R2.reuse, 0x2, RZ ;  /* 0x0000000202057819 */ /* 0x040fe200000006ff */
[C---:B------:R-:W-:Y:S01]  /*3f30*/  IMAD R22, R2.reuse, 0xb, RZ ;  /* 0x0000000b02167824 */ /* 0x040fe200078e02ff */
[C---:B------:R-:W-:Y:S01]  /*3f40*/  SHF.L.U32 R27, R2.reuse, 0x4, RZ ;  /* 0x00000004021b7819 */ /* 0x040fe200000006ff */
[C---:B------:R-:W-:Y:S01]  /*3f50*/  IMAD R23, R2.reuse, 0xc, RZ ;  /* 0x0000000c02177824 */ /* 0x040fe200078e02ff */
[C---:B------:R-:W-:Y:S01]  /*3f60*/  SHF.L.U32 R43, R2.reuse, 0x5, RZ ;  /* 0x00000005022b7819 */ /* 0x040fe200000006ff */
[C---:B------:R-:W-:Y:S01]  /*3f70*/  IMAD R24, R2.reuse, 0xd, RZ ;  /* 0x0000000d02187824 */ /* 0x040fe200078e02ff */
[----:B------:R0:W-:Y:S01]  /*3f80*/  STL.64 [R1+0x7d8], R140 ;  /* 0x0007d88c01007387 */ /* 0x0001e20000100a00 */
[C---:B------:R-:W-:Y:S01]  /*3f90*/  IMAD R25, R2.reuse, 0xe, RZ ;  /* 0x0000000e02197824 */ /* 0x040fe200078e02ff */
[----:B------:R-:W-:Y:S01]  /*3fa0*/  LOP3.LUT P0, RZ, R139, 0x3, RZ, 0xc0, !PT ;  /* 0x000000038bff7812 */ /* 0x000fe2000780c0ff */
[C---:B------:R-:W-:Y:S01]  /*3fb0*/  IMAD R26, R2.reuse, 0xf, RZ ;  /* 0x0000000f021a7824 */ /* 0x040fe200078e02ff */
[----:B------:R-:W-:Y:S01]  /*3fc0*/  LOP3.LUT R139, R9, 0x40, RZ, 0x3c, !PT ;  /* 0x00000040098b7812 */ /* 0x000fe200078e3cff */
[----:B------:R-:W-:Y:S01]  /*3fd0*/  IMAD R28, R2, 0x11, RZ ;  /* 0x00000011021c7824 */ /* 0x000fe200078e02ff */
[----:B------:R-:W-:Y:S01]  /*3fe0*/  LOP3.LUT R18, R14, 0x20, RZ, 0x3c, !PT ;  /* 0x000000200e127812 */ /* 0x000fe200078e3cff */
[----:B------:R-:W-:Y:S01]  /*3ff0*/  IMAD R29, R2, 0x12, RZ ;  /* 0x00000012021d7824 */ /* 0x000fe200078e02ff */
[----:B------:R-:W-:Y:S01]  /*4000*/  LOP3.LUT R139, R14, 0x60, RZ, 0x3c, !PT ;  /* 0x000000600e8b7812 */ /* 0x000fe200078e3cff */
[----:B------:R-:W-:Y:S01]  /*4010*/  IMAD R30, R2, 0x13, RZ ;  /* 0x00000013021e7824 */ /* 0x000fe200078e02ff */
[----:B------:R-:W-:Y:S01]  /*4020*/  LOP3.LUT R18, R8, 0x40, RZ, 0x3c, !PT ;  /* 0x0000004008127812 */ /* 0x000fe200078e3cff */
[----:B------:R-:W-:-:S02]  /*4030*/  IMAD R31, R2, 0x14, RZ ;  /* 0x00000014021f7824 */ /* 0x000fc400078e02ff */
[C---:B------:R-:W-:Y:S02]  /*4040*/  IMAD R32, R2.reuse, 0x15, RZ ;  /* 0x0000001502207824 */ /* 0x040fe400078e02ff */
[C---:B------:R-:W-:Y:S02]  /*4050*/  IMAD R33, R2.reuse, 0x16, RZ ;  /* 0x0000001602217824 */ /* 0x040fe400078e02ff */
[C---:B------:R-:W-:Y:S02]  /*4060*/  IMAD R34, R2.reuse, 0x17, RZ ;  /* 0x0000001702227824 */ /* 0x040fe400078e02ff */
[C---:B------:R-:W-:Y:S02]  /*4070*/  IMAD R35, R2.reuse, 0x18, RZ ;  /* 0x0000001802237824 */ /* 0x040fe400078e02ff */
[C---:B------:R-:W-:Y:S02]  /*4080*/  IMAD R36, R2.reuse, 0x19, RZ ;  /* 0x0000001902247824 */ /* 0x040fe400078e02ff */
        /* <DEDUP_REMOVED lines=37> */
[----:B------:R-:W-:-:S04]  /*42e0*/  IMAD.WIDE R142, R3, 0x2, R154 ;  /* 0x00000002038e7825 */ /* 0x000fc800078e029a */
[----:B------:R-:W-:Y:S01]  /*42f0*/  IMAD.WIDE R2, R3, 0x2, R156 ;  /* 0x0000000203027825 */ /* 0x000fe200078e029c */
[----:B------:R1:W-:Y:S03]  /*4300*/  STL.64 [R1+0x7d0], R142 ;  /* 0x0007d08e01007387 */ /* 0x0003e60000100a00 */
[C---:B0-----:R-:W-:Y:S01]  /*4310*/  IMAD.WIDE R140, R4.reuse, 0x2, R154 ;  /* 0x00000002048c7825 */ /* 0x041fe200078e029a */
[----:B------:R0:W-:Y:S04]  /*4320*/  STL.64 [R1+0x7c8], R2 ;  /* 0x0007c80201007387 */ /* 0x0001e80000100a00 */
[----:B------:R2:W-:Y:S01]  /*4330*/  STL.64 [R1+0x7c0], R140 ;  /* 0x0007c08c01007387 */ /* 0x0005e20000100a00 */
[----:B-1----:R-:W-:-:S04]  /*4340*/  IMAD.WIDE R142, R4, 0x2, R156 ;  /* 0x00000002048e7825 */ /* 0x002fc800078e029c */
[C---:B0-----:R-:W-:Y:S01]  /*4350*/  IMAD.WIDE R2, R5.reuse, 0x2, R154 ;  /* 0x0000000205027825 */ /* 0x041fe200078e029a */
[----:B------:R-:W-:Y:S03]  /*4360*/  STL.64 [R1+0x7b8], R142 ;  /* 0x0007b88e01007387 */ /* 0x000fe60000100a00 */
[----:B--2---:R-:W-:Y:S01]  /*4370*/  IMAD.WIDE R140, R5, 0x2, R156 ;  /* 0x00000002058c7825 */ /* 0x004fe200078e029c */
[----:B------:R0:W-:Y:S03]  /*4380*/  STL.64 [R1+0x7b0], R2 ;  /* 0x0007b00201007387 */ /* 0x0001e60000100a00 */
[C---:B------:R-:W-:Y:S01]  /*4390*/  IMAD.WIDE R4, R15.reuse, 0x2, R154 ;  /* 0x000000020f047825 */ /* 0x040fe200078e029a */
[----:B------:R1:W-:Y:S04]  /*43a0*/  STL.64 [R1+0x7a8], R140 ;  /* 0x0007a88c01007387 */ /* 0x0003e80000100a00 */
[----:B------:R2:W-:Y:S01]  /*43b0*/  STL.64 [R1+0x7a0], R4 ;  /* 0x0007a00401007387 */ /* 0x0005e20000100a00 */
[----:B0-----:R-:W-:-:S04]  /*43c0*/  IMAD.WIDE R2, R15, 0x2, R156 ;  /* 0x000000020f027825 */ /* 0x001fc800078e029c */
[C---:B-1----:R-:W-:Y:S01]  /*43d0*/  IMAD.WIDE R140, R16.reuse, 0x2, R154 ;  /* 0x00000002108c7825 */ /* 0x042fe200078e029a */
[----:B------:R0:W-:Y:S03]  /*43e0*/  STL.64 [R1+0x798], R2 ;  /* 0x0007980201007387 */ /* 0x0001e60000100a00 */
[----:B--2---:R-:W-:Y:S01]  /*43f0*/  IMAD.WIDE R4, R16, 0x2, R156 ;  /* 0x0000000210047825 */ /* 0x004fe200078e029c */
[----:B------:R-:W-:Y:S04]  /*4400*/  STL.64 [R1+0x790], R140 ;  /* 0x0007908c01007387 */ /* 0x000fe80000100a00 */
[----:B------:R1:W-:Y:S01]  /*4410*/  STL.64 [R1+0x788], R4 ;  /* 0x0007880401007387 */ /* 0x0003e20000100a00 */
[----:B0-----:R-:W-:-:S04]  /*4420*/  IMAD.WIDE R2, R17, 0x2, R154 ;  /* 0x0000000211027825 */ /* 0x001fc800078e029a */
[----:B------:R-:W-:Y:S01]  /*4430*/  IMAD.WIDE R16, R17, 0x2, R156 ;  /* 0x0000000211107825 */ /* 0x000fe200078e029c */
[----:B------:R0:W-:Y:S03]  /*4440*/  STL.64 [R1+0x780], R2 ;  /* 0x0007800201007387 */ /* 0x0001e60000100a00 */
[C---:B-1----:R-:W-:Y:S01]  /*4450*/  IMAD.WIDE R4, R19.reuse, 0x2, R154 ;  /* 0x0000000213047825 */ /* 0x042fe200078e029a */
[----:B------:R1:W-:Y:S04]  /*4460*/  STL.64 [R1+0x778], R16 ;  /* 0x0007781001007387 */ /* 0x0003e80000100a00 */
[----:B------:R2:W-:Y:S01]  /*4470*/  STL.64 [R1+0x770], R4 ;  /* 0x0007700401007387 */ /* 0x0005e20000100a00 */
[----:B0-----:R-:W-:-:S04]  /*4480*/  IMAD.WIDE R2, R19, 0x2, R156 ;  /* 0x0000000213027825 */ /* 0x001fc800078e029c */
[C---:B-1----:R-:W-:Y:S01]  /*4490*/  IMAD.WIDE R16, R20.reuse, 0x2, R154 ;  /* 0x0000000214107825 */ /* 0x042fe200078e029a */
[----:B------:R0:W-:Y:S03]  /*44a0*/  STL.64 [R1+0x768], R2 ;  /* 0x0007680201007387 */ /* 0x0001e60000100a00 */
[----:B--2---:R-:W-:Y:S01]  /*44b0*/  IMAD.WIDE R4, R20, 0x2, R156 ;  /* 0x0000000214047825 */ /* 0x004fe200078e029c */
[----:B------:R1:W-:Y:S04]  /*44c0*/  STL.64 [R1+0x760], R16 ;  /* 0x0007601001007387 */ /* 0x0003e80000100a00 */
[----:B------:R2:W-:Y:S01]  /*44d0*/  STL.64 [R1+0x758], R4 ;  /* 0x0007580401007387 */ /* 0x0005e20000100a00 */
[----:B0-----:R-:W-:-:S04]  /*44e0*/  IMAD.WIDE R2, R21, 0x2, R154 ;  /* 0x0000000215027825 */ /* 0x001fc800078e029a */
[----:B-1----:R-:W-:Y:S01]  /*44f0*/  IMAD.WIDE R16, R21, 0x2, R156 ;  /* 0x0000000215107825 */ /* 0x002fe200078e029c */
[----:B------:R0:W-:Y:S03]  /*4500*/  STL.64 [R1+0x750], R2 ;  /* 0x0007500201007387 */ /* 0x0001e60000100a00 */
[C---:B--2---:R-:W-:Y:S01]  /*4510*/  IMAD.WIDE R4, R22.reuse, 0x2, R154 ;  /* 0x0000000216047825 */ /* 0x044fe200078e029a */
        /* <DEDUP_REMOVED lines=212> */
[----:B0-----:R-:W-:-:S03]  /*5260*/  LOP3.LUT R2, R10, 0x20, RZ, 0x3c, !PT ;  /* 0x000000200a027812 */ /* 0x001fc600078e3cff */
.L_x_1:
[----:B------:R-:W2:Y:S04]  /*5270*/  LDL.64 R28, [R1+0x7c0] ;  /* 0x0007c000011c7983 */ /* 0x000ea80000100a00 */
[----:B------:R-:W3:Y:S04]  /*5280*/  LDL.64 R36, [R1+0x7d0] ;  /* 0x0007d00001247983 */ /* 0x000ee80000100a00 */
[----:B------:R-:W4:Y:S04]  /*5290*/  LDL.64 R26, [R1+0x7b8] ;  /* 0x0007b800011a7983 */ /* 0x000f280000100a00 */
[----:B------:R-:W5:Y:S04]  /*52a0*/  LDL.64 R24, [R1+0x7b0] ;  /* 0x0007b00001187983 */ /* 0x000f680000100a00 */
[----:B------:R-:W5:Y:S04]  /*52b0*/  LDL.64 R18, [R1+0x7d8] ;  /* 0x0007d80001127983 */ /* 0x000f680000100a00 */
[----:B------:R-:W5:Y:S04]  /*52c0*/  LDL.64 R34, [R1+0x7a0] ;  /* 0x0007a00001227983 */ /* 0x000f680000100a00 */
[----:B------:R-:W5:Y:S04]  /*52d0*/  LDL.64 R32, [R1+0x798] ;  /* 0x0007980001207983 */ /* 0x000f680000100a00 */
[----:B------:R-:W5:Y:S04]  /*52e0*/  LDL.64 R42, [R1+0x778] ;  /* 0x00077800012a7983 */ /* 0x000f680000100a00 */
[----:B-1----:R-:W5:Y:S04]  /*52f0*/  LDL.64 R16, [R1+0x7c8] ;  /* 0x0007c80001107983 */ /* 0x002f680000100a00 */
[----:B------:R-:W5:Y:S04]  /*5300*/  LDL.64 R22, [R1+0x788] ;  /* 0x0007880001167983 */ /* 0x000f680000100a00 */
[----:B------:R-:W5:Y:S04]  /*5310*/  LDL.64 R38, [R1+0x7a8] ;  /* 0x0007a80001267983 */ /* 0x000f680000100a00 */
[----:B------:R-:W5:Y:S01]  /*5320*/  LDL.64 R44, [R1+0x750] ;  /* 0x00075000012c7983 */ /* 0x000f620000100a00 */
[----:B------:R-:W-:-:S03]  /*5330*/  IMAD.WIDE R4, R13, 0x2, R154 ;  /* 0x000000020d047825 */ /* 0x000fc600078e029a */
[----:B------:R-:W5:Y:S04]  /*5340*/  LDL.64 R116, [R1+0x730] ;  /* 0x0007300001747983 */ /* 0x000f680000100a00 */
[----:B------:R4:W5:Y:S04]  /*5350*/  LDG.E.U16 R169, [R4.64] ;  /* 0x0000000404a97981 */ /* 0x000968000c1e1500 */
[----:B------:R-:W5:Y:S04]  /*5360*/  LDL.64 R136, [R1+0x708] ;  /* 0x0007080001887983 */ /* 0x000f680000100a00 */
[----:B------:R-:W5:Y:S04]  /*5370*/  LDL.64 R120, [R1+0x738] ;  /* 0x0007380001787983 */ /* 0x000f680000100a00 */
[----:B------:R-:W5:Y:S04]  /*5380*/  LDL.64 R46, [R1+0x728] ;  /* 0x00072800012e7983 */ /* 0x000f680000100a00 */
        /* <DEDUP_REMOVED lines=40> */
[----:B------:R-:W5:Y:S01]  /*5610*/  LDL.64 R250, [R1+0x100] ;  /* 0x0001000001fa7983 */ /* 0x000f620000100a00 */
[----:B--2---:R-:W-:-:S03]  /*5620*/  IMAD.WIDE R124, R13, 0x2, R28 ;  /* 0x000000020d7c7825 */ /* 0x004fc600078e021c */
[----:B------:R-:W2:Y:S01]  /*5630*/  LDL.64 R28, [R1+0x768] ;  /* 0x00076800011c7983 */ /* 0x000ea20000100a00 */
[----:B---3--:R-:W-:-:S03]  /*5640*/  IMAD.WIDE R134, R13, 0x2, R36 ;  /* 0x000000020d867825 */ /* 0x008fc600078e0224 */
[----:B------:R-:W3:Y:S01]  /*5650*/  LDL.64 R36, [R1+0x770] ;  /* 0x0007700001247983 */ /* 0x000ee20000100a00 */
[----:B----4-:R-:W-:-:S03]  /*5660*/  IMAD.WIDE R4, R13, 0x2, R26 ;  /* 0x000000020d047825 */ /* 0x010fc600078e021a */
[----:B------:R-:W2:Y:S01]  /*5670*/  LDL.64 R26, [R1+0x760] ;  /* 0x00076000011a7983 */ /* 0x000ea20000100a00 */
[----:B-----5:R-:W-:-:S03]  /*5680*/  IMAD.WIDE R114, R13, 0x2, R24 ;  /* 0x000000020d727825 */ /* 0x020fc600078e0218 */
[----:B------:R-:W5:Y:S01]  /*5690*/  LDL.64 R24, [R1+0x758] ;  /* 0x0007580001187983 */ /* 0x000f620000100a00 */
[----:B------:R-:W-:-:S03]  /*56a0*/  IMAD.WIDE R18, R13, 0x2, R18 ;  /* 0x000000020d127825 */ /* 0x000fc600078e0212 */
[----:B------:R1:W2:Y:S01]  /*56b0*/  LDG.E.U16 R123, [R4.64] ;  /* 0x00000004047b7981 */ /* 0x0002a2000c1e1500 */
[----:B------:R-:W-:-:S03]  /*56c0*/  IMAD.WIDE R40, R13, 0x2, R34 ;  /* 0x000000020d287825 */ /* 0x000fc600078e0222 */
[----:B------:R-:W2:Y:S04]  /*56d0*/  LDL.64 R34, [R1+0x748] ;  /* 0x0007480001227983 */ /* 0x000ea80000100a00 */
[----:B------:R0:W2:Y:S01]  /*56e0*/  LDG.E.U16 R143, [R18.64] ;  /* 0x00000004128f7981 */ /* 0x0000a2000c1e1500 */
[----:B-1----:R-:W-:-:S03]  /*56f0*/  IMAD.WIDE R4, R13, 0x2, R32 ;  /* 0x000000020d047825 */ /* 0x002fc600078e0220 */
[----:B------:R-:W2:Y:S01]  /*5700*/  LDL.64 R32, [R1+0x740] ;  /* 0x0007400001207983 */ /* 0x000ea20000100a00 */
[----:B------:R-:W-:-:S03]  /*5710*/  IMAD.WIDE R16, R13, 0x2, R16 ;  /* 0x000000020d107825 */ /* 0x000fc600078e0210 */
[----:B------:R1:W2:Y:S01]  /*5720*/  LDG.E.U16 R124, [R124.64] ;  /* 0x000000047c7c7981 */ /* 0x0002a2000c1e1500 */
[----:B0-----:R-:W-:-:S03]  /*5730*/  IMAD.WIDE R18, R13, 0x2, R42 ;  /* 0x000000020d127825 */ /* 0x001fc600078e022a */
[----:B------:R-:W2:Y:S01]  /*5740*/  LDL.64 R42, [R1+0x720] ;  /* 0x00072000012a7983 */ /* 0x000ea20000100a00 */
[----:B------:R-:W-:-:S03]  /*5750*/  IMAD.WIDE R22, R13, 0x2, R22 ;  /* 0x000000020d167825 */ /* 0x000fc600078e0216 */
[----:B------:R0:W2:Y:S04]  /*5760*/  LDG.E.U16 R133, [R16.64] ;  /* 0x0000000410857981 */ /* 0x0000a8000c1e1500 */
[----:B------:R1:W2:Y:S04]  /*5770*/  LDG.E.U16 R19, [R18.64] ;  /* 0x0000000412137981 */ /* 0x0002a8000c1e1500 */
[----:B------:R1:W2:Y:S01]  /*5780*/  LDG.E.U16 R114, [R114.64] ;  /* 0x0000000472727981 */ /* 0x0002a2000c1e1500 */
[----:B0-----:R-:W-:-:S03]  /*5790*/  IMAD.WIDE R16, R13, 0x2, R38 ;  /* 0x000000020d107825 */ /* 0x001fc600078e0226 */
[----:B------:R2:W2:Y:S04]  /*57a0*/  LDG.E.U16 R39, [R4.64] ;  /* 0x0000000404277981 */ /* 0x0004a8000c1e1500 */
[----:B------:R3:W2:Y:S04]  /*57b0*/  LDG.E.U16 R113, [R16.64] ;  /* 0x0000000410717981 */ /* 0x0006a8000c1e1500 */
[----:B------:R0:W2:Y:S04]  /*57c0*/  LDG.E.U16 R134, [R134.64] ;  /* 0x0000000486867981 */ /* 0x0000a8000c1e1500 */
[----:B------:R0:W2:Y:S02]  /*57d0*/  LDG.E.U16 R40, [R40.64] ;  /* 0x0000000428287981 */ /* 0x0000a4000c1e1500 */
[----:B--2---:R-:W-:-:S02]  /*57e0*/  IMAD.WIDE R4, R13, 0x2, R28 ;  /* 0x000000020d047825 */ /* 0x004fc400078e021c */
[----:B------:R2:W4:Y:S02]  /*57f0*/  LDG.E.U16 R29, [R22.64] ;  /* 0x00000004161d7981 */ /* 0x000524000c1e1500 */
[C---:B---3--:R-:W-:Y:S02]  /*5800*/  IMAD.WIDE R16, R13.reuse, 0x2, R36 ;  /* 0x000000020d107825 */ /* 0x048fe400078e0224 */
[----:B------:R-:W3:Y:S04]  /*5810*/  LDL.64 R36, [R1+0x718] ;  /* 0x0007180001247983 */ /* 0x000ee80000100a00 */
[----:B------:R0:W3:Y:S01]  /*5820*/  LDG.E.U16 R3, [R16.64] ;  /* 0x0000000410037981 */ /* 0x0000e2000c1e1500 */
[----:B--2---:R-:W-:-:S03]  /*5830*/  IMAD.WIDE R22, R13, 0x2, R44 ;  /* 0x000000020d167825 */ /* 0x004fc600078e022c */
[----:B------:R-:W2:Y:S01]  /*5840*/  LDL.64 R44, [R1+0x6f8] ;  /* 0x0006f800012c7983 */ /* 0x000ea20000100a00 */
[----:B-----5:R-:W-:-:S03]  /*5850*/  IMAD.WIDE R24, R13, 0x2, R24 ;  /* 0x000000020d187825 */ /* 0x020fc600078e0218 */
[----:B------:R5:W3:Y:S01]  /*5860*/  LDG.E.U16 R151, [R4.64] ;  /* 0x0000000404977981 */ /* 0x000ae2000c1e1500 */
[----:B0-----:R-:W-:-:S03]  /*5870*/  IMAD.WIDE R16, R13, 0x2, R34 ;  /* 0x000000020d107825 */ /* 0x001fc600078e0222 */
[----:B------:R0:W4:Y:S04]  /*5880*/  LDG.E.U16 R141, [R24.64] ;  /* 0x00000004188d7981 */ /* 0x000128000c1e1500 */
[----:B------:R1:W4:Y:S01]  /*5890*/  LDG.E.U16 R131, [R16.64] ;  /* 0x0000000410837981 */ /* 0x000322000c1e1500 */
[----:B-----5:R-:W-:-:S03]  /*58a0*/  IMAD.WIDE R4, R13, 0x2, R32 ;  /* 0x000000020d047825 */ /* 0x020fc600078e0220 */
[----:B------:R-:W5:Y:S01]  /*58b0*/  LDL.64 R32, [R1+0x6e0] ;  /* 0x0006e00001207983 */ /* 0x000f620000100a00 */
[----:B0-----:R-:W-:-:S03]  /*58c0*/  IMAD.WIDE R24, R13, 0x2, R116 ;  /* 0x000000020d187825 */ /* 0x001fc600078e0274 */
[----:B------:R-:W4:Y:S01]  /*58d0*/  LDL.64 R116, [R1+0x6d0] ;  /* 0x0006d00001747983 */ /* 0x000f220000100a00 */
[----:B-1----:R-:W-:-:S03]  /*58e0*/  IMAD.WIDE R16, R13, 0x2, R42 ;  /* 0x000000020d107825 */ /* 0x002fc600078e022a */
[----:B------:R-:W4:Y:S04]  /*58f0*/  LDL.64 R42, [R1+0x6c8] ;  /* 0x0006c800012a7983 */ /* 0x000f280000100a00 */
[----:B------:R-:W4:Y:S01]  /*5900*/  LDL.64 R34, [R1+0x6e8] ;  /* 0x0006e80001227983 */ /* 0x000f220000100a00 */
[----:B------:R-:W-:-:S03]  /*5910*/  IMAD.WIDE R26, R13, 0x2, R26 ;  /* 0x000000020d1a7825 */ /* 0x000fc600078e021a */
[----:B------:R0:W4:Y:S04]  /*5920*/  LDG.E.U16 R112, [R24.64] ;  /* 0x0000000418707981 */ /* 0x000128000c1e1500 */
[----:B------:R1:W4:Y:S04]  /*5930*/  LDG.E.U16 R142, [R26.64] ;  /* 0x000000041a8e7981 */ /* 0x000328000c1e1500 */
[----:B------:R1:W4:Y:S01]  /*5940*/  LDG.E.U16 R132, [R22.64] ;  /* 0x0000000416847981 */ /* 0x000322000c1e1500 */
[----:B0-----:R-:W-:-:S03]  /*5950*/  IMAD.WIDE R24, R13, 0x2, R136 ;  /* 0x000000020d187825 */ /* 0x001fc600078e0288 */
[----:B------:R-:W4:Y:S01]  /*5960*/  LDL.64 R136, [R1+0x6b0] ;  /* 0x0006b00001887983 */ /* 0x000f220000100a00 */
[----:B-1----:R-:W-:-:S03]  /*5970*/  IMAD.WIDE R26, R13, 0x2, R120 ;  /* 0x000000020d1a7825 */ /* 0x002fc600078e0278 */
[----:B------:R2:W4:Y:S01]  /*5980*/  LDG.E.U16 R38, [R16.64] ;  /* 0x0000000410267981 */ /* 0x000522000c1e1500 */
[----:B------:R-:W-:-:S03]  /*5990*/  IMAD.WIDE R22, R13, 0x2, R46 ;  /* 0x000000020d167825 */ /* 0x000fc600078e022e */
[----:B------:R0:W4:Y:S04]  /*59a0*/  LDG.E.U16 R121, [R26.64] ;  /* 0x000000041a797981 */ /* 0x000128000c1e1500 */
[----:B------:R1:W4:Y:S04]  /*59b0*/  LDG.E.U16 R47, [R22.64] ;  /* 0x00000004162f7981 */ /* 0x000328000c1e1500 */
[----:B------:R3:W4:Y:S01]  /*59c0*/  LDG.E.U16 R122, [R4.64] ;  /* 0x00000004047a7981 */ /* 0x000722000c1e1500 */
[----:B0-----:R-:W-:-:S04]  /*59d0*/  IMAD.WIDE R26, R13, 0x2, R138 ;  /* 0x000000020d1a7825 */ /* 0x001fc800078e028a */
[C---:B-1----:R-:W-:Y:S01]  /*59e0*/  IMAD.WIDE R22, R13.reuse, 0x2, R118 ;  /* 0x000000020d167825 */ /* 0x042fe200078e0276 */
[----:B------:R0:W4:Y:S04]  /*59f0*/  LDG.E.U16 R28, [R26.64] ;  /* 0x000000041a1c7981 */ /* 0x000128000c1e1500 */
[----:B------:R-:W4:Y:S04]  /*5a00*/  LDL.64 R118, [R1+0x6a8] ;  /* 0x0006a80001767983 */ /* 0x000f280000100a00 */
[----:B------:R4:W4:Y:S04]  /*5a10*/  LDG.E.U16 R18, [R22.64] ;  /* 0x0000000416127981 */ /* 0x000928000c1e1500 */
[----:B0-----:R0:W4:Y:S02]  /*5a20*/  LDG.E.U16 R27, [R24.64] ;  /* 0x00000004181b7981 */ /* 0x001124000c1e1500 */
[----:B0-----:R-:W-:-:S02]  /*5a30*/  IMAD.WIDE R24, R13, 0x2, R126 ;  /* 0x000000020d187825 */ /* 0x001fc400078e027e */
[----:B------:R-:W4:Y:S04]  /*5a40*/  LDL.64 R126, [R1+0x680] ;  /* 0x00068000017e7983 */ /* 0x000f280000100a00 */
[----:B------:R0:W4:Y:S01]  /*5a50*/  LDG.E.U16 R139, [R24.64] ;  /* 0x00000004188b7981 */ /* 0x000122000c1e1500 */
[----:B--2---:R-:W-:-:S03]  /*5a60*/  IMAD.WIDE R16, R13, 0x2, R44 ;  /* 0x000000020d107825 */ /* 0x004fc600078e022c */
[----:B------:R-:W2:Y:S01]  /*5a70*/  LDL.64 R44, [R1+0x6a0] ;  /* 0x0006a000012c7983 */ /* 0x000ea20000100a00 */
[----:B---3--:R-:W-:-:S03]  /*5a80*/  IMAD.WIDE R4, R13, 0x2, R36 ;  /* 0x000000020d047825 */ /* 0x008fc600078e0224 */
[----:B------:R1:W3:Y:S04]  /*5a90*/  LDG.E.U16 R17, [R16.64] ;  /* 0x0000000410117981 */ /* 0x0002e8000c1e1500 */
[----:B------:R0:W3:Y:S01]  /*5aa0*/  LDG.E.U16 R37, [R4.64] ;  /* 0x0000000404257981 */ /* 0x0000e2000c1e1500 */
[----:B-----5:R-:W-:-:S04]  /*5ab0*/  IMAD.WIDE R32, R13, 0x2, R32 ;  /* 0x000000020d207825 */ /* 0x020fc800078e0220 */
[C---:B0-----:R-:W-:Y:S01]  /*5ac0*/  IMAD.WIDE R4, R13.reuse, 0x2, R128 ;  /* 0x000000020d047825 */ /* 0x041fe200078e0280 */
[----:B------:R0:W5:Y:S03]  /*5ad0*/  LDG.E.U16 R140, [R32.64] ;  /* 0x00000004208c7981 */ /* 0x000166000c1e1500 */
[C---:B----4-:R-:W-:Y:S01]  /*5ae0*/  IMAD.WIDE R22, R13.reuse, 0x2, R116 ;  /* 0x000000020d167825 */ /* 0x050fe200078e0274 */
[----:B------:R4:W3:Y:S04]  /*5af0*/  LDG.E.U16 R150, [R4.64] ;  /* 0x0000000404967981 */ /* 0x0008e8000c1e1500 */
[----:B------:R-:W3:Y:S01]  /*5b00*/  LDL.64 R116, [R1+0x670] ;  /* 0x0006700001747983 */ /* 0x000ee20000100a00 */
[----:B0-----:R-:W-:-:S03]  /*5b10*/  IMAD.WIDE R32, R13, 0x2, R146 ;  /* 0x000000020d207825 */ /* 0x001fc600078e0292 */
[----:B------:R-:W5:Y:S01]  /*5b20*/  LDL.64 R146, [R1+0x658] ;  /* 0x0006580001927983 */ /* 0x000f620000100a00 */
[----:B----4-:R-:W-:-:S03]  /*5b30*/  IMAD.WIDE R4, R13, 0x2, R42 ;  /* 0x000000020d047825 */ /* 0x010fc600078e022a */
[----:B------:R-:W4:Y:S01]  /*5b40*/  LDL.64 R42, [R1+0x668] ;  /* 0x00066800012a7983 */ /* 0x000f220000100a00 */
[----:B------:R-:W-:-:S03]  /*5b50*/  IMAD.WIDE R34, R13, 0x2, R34 ;  /* 0x000000020d227825 */ /* 0x000fc600078e0222 */
[----:B------:R0:W5:Y:S01]  /*5b60*/  LDG.E.U16 R130, [R22.64] ;  /* 0x0000000416827981 */ /* 0x000162000c1e1500 */
[----:B------:R-:W-:-:S03]  /*5b70*/  IMAD.WIDE R24, R13, 0x2, R136 ;  /* 0x000000020d187825 */ /* 0x000fc600078e0288 */
[----:B------:R0:W5:Y:S04]  /*5b80*/  LDG.E.U16 R149, [R34.64] ;  /* 0x0000000422957981 */ /* 0x000168000c1e1500 */
[----:B------:R-:W5:Y:S04]  /*5b90*/  LDL.64 R136, [R1+0x650] ;  /* 0x0006500001887983 */ /* 0x000f680000100a00 */
[----:B------:R1:W5:Y:S01]  /*5ba0*/  LDG.E.U16 R46, [R24.64] ;  /* 0x00000004182e7981 */ /* 0x000362000c1e1500 */
[----:B0-----:R-:W-:-:S03]  /*5bb0*/  IMAD.WIDE R34, R13, 0x2, R160 ;  /* 0x000000020d227825 */ /* 0x001fc600078e02a0 */
[----:B------:R-:W5:Y:S04]  /*5bc0*/  LDL.64 R160, [R1+0x638] ;  /* 0x0006380001a07983 */ /* 0x000f680000100a00 */
[----:B------:R2:W5:Y:S01]  /*5bd0*/  LDG.E.U16 R129, [R4.64] ;  /* 0x0000000404817981 */ /* 0x000562000c1e1500 */
[----:B-1----:R-:W-:-:S03]  /*5be0*/  IMAD.WIDE R24, R13, 0x2, R166 ;  /* 0x000000020d187825 */ /* 0x002fc600078e02a6 */
[----:B------:R-:W5:Y:S04]  /*5bf0*/  LDL.64 R166, [R1+0x630] ;  /* 0x0006300001a67983 */ /* 0x000f680000100a00 */
[----:B------:R0:W5:Y:S01]  /*5c00*/  LDG.E.U16 R120, [R34.64] ;  /* 0x0000000422787981 */ /* 0x000162000c1e1500 */
[----:B------:R-:W-:-:S03]  /*5c10*/  IMAD.WIDE R22, R13, 0x2, R118 ;  /* 0x000000020d167825 */ /* 0x000fc600078e0276 */
[----:B------:R1:W5:Y:S01]  /*5c20*/  LDG.E.U16 R119, [R32.64] ;  /* 0x0000000420777981 */ /* 0x000362000c1e1500 */
[----:B------:R-:W-:-:S03]  /*5c30*/  IMAD.WIDE R144, R13, 0x2, R20 ;  /* 0x000000020d907825 */ /* 0x000fc600078e0214 */
[----:B------:R-:W5:Y:S01]  /*5c40*/  LDL.64 R20, [R1+0x780] ;  /* 0x0007800001147983 */ /* 0x000f620000100a00 */
[----:B0-----:R-:W-:-:S03]  /*5c50*/  IMAD.WIDE R34, R13, 0x2, R172 ;  /* 0x000000020d227825 */ /* 0x001fc600078e02ac */
[----:B------:R-:W5:Y:S01]  /*5c60*/  LDL.64 R172, [R1+0x600] ;  /* 0x0006000001ac7983 */ /* 0x000f620000100a00 */
[----:B--2---:R-:W-:-:S03]  /*5c70*/  IMAD.WIDE R4, R13, 0x2, R44 ;  /* 0x000000020d047825 */ /* 0x004fc600078e022c */
[----:B------:R0:W2:Y:S04]  /*5c80*/  LDG.E.U16 R35, [R34.64] ;  /* 0x0000000422237981 */ /* 0x0000a8000c1e1500 */
[----:B------:R0:W2:Y:S04]  /*5c90*/  LDG.E.U16 R45, [R22.64] ;  /* 0x00000004162d7981 */ /* 0x0000a8000c1e1500 */
[----:B------:R0:W2:Y:S01]  /*5ca0*/  LDG.E.U16 R36, [R4.64] ;  /* 0x0000000404247981 */ /* 0x0000a2000c1e1500 */
[----:B---3--:R-:W-:-:S03]  /*5cb0*/  IMAD.WIDE R116, R13, 0x2, R116 ;  /* 0x000000020d747825 */ /* 0x008fc600078e0274 */
[----:B------:R3:W2:Y:S01]  /*5cc0*/  LDG.E.U16 R144, [R144.64] ;  /* 0x0000000490907981 */ /* 0x0006a2000c1e1500 */
[----:B0-----:R-:W-:-:S03]  /*5cd0*/  IMAD.WIDE R22, R13, 0x2, R126 ;  /* 0x000000020d167825 */ /* 0x001fc600078e027e */
[----:B------:R0:W2:Y:S04]  /*5ce0*/  LDG.E.U16 R148, [R116.64] ;  /* 0x0000000474947981 */ /* 0x0000a8000c1e1500 */
[----:B------:R-:W2:Y:S01]  /*5cf0*/  LDL.64 R126, [R1+0x628] ;  /* 0x00062800017e7983 */ /* 0x000ea20000100a00 */
[----:B----4-:R-:W-:-:S03]  /*5d00*/  IMAD.WIDE R42, R13, 0x2, R42 ;  /* 0x000000020d2a7825 */ /* 0x010fc600078e022a */
[----:B------:R5:W2:Y:S01]  /*5d10*/  LDG.E.U16 R16, [R22.64] ;  /* 0x0000000416107981 */ /* 0x000aa2000c1e1500 */
[----:B0-----:R-:W-:-:S03]  /*5d20*/  IMAD.WIDE R116, R13, 0x2, R164 ;  /* 0x000000020d747825 */ /* 0x001fc600078e02a4 */
[----:B------:R-:W3:Y:S04]  /*5d30*/  LDL.64 R164, [R1+0x5f8] ;  /* 0x0005f80001a47983 */ /* 0x000ee80000100a00 */
[----:B------:R0:W3:Y:S01]  /*5d40*/  LDG.E.U16 R25, [R24.64] ;  /* 0x0000000418197981 */ /* 0x0000e2000c1e1500 */
[----:B-----5:R-:W-:-:S03]  /*5d50*/  IMAD.WIDE R22, R13, 0x2, R146 ;  /* 0x000000020d167825 */ /* 0x020fc600078e0292 */
[----:B------:R5:W3:Y:S02]  /*5d60*/  LDG.E.U16 R147, [R42.64] ;  /* 0x000000042a937981 */ /* 0x000ae4000c1e1500 */
[C---:B-----5:R-:W-:Y:S02]  /*5d70*/  IMAD.WIDE R42, R13.reuse, 0x2, R162 ;  /* 0x000000020d2a7825 */ /* 0x060fe400078e02a2 */
[----:B------:R-:W5:Y:S02]  /*5d80*/  LDL.64 R162, [R1+0x5f0] ;  /* 0x0005f00001a27983 */ /* 0x000f640000100a00 */
[C---:B------:R-:W-:Y:S02]  /*5d90*/  IMAD.WIDE R4, R13.reuse, 0x2, R158 ;  /* 0x000000020d047825 */ /* 0x040fe400078e029e */
[----:B------:R-:W2:Y:S02]  /*5da0*/  LDL.64 R158, [R1+0x620] ;  /* 0x00062000019e7983 */ /* 0x000ea40000100a00 */
[----:B-1----:R-:W-:-:S02]  /*5db0*/  IMAD.WIDE R32, R13, 0x2, R170 ;  /* 0x000000020d207825 */ /* 0x002fc400078e02aa */
[----:B------:R1:W2:Y:S04]  /*5dc0*/  LDG.E.U16 R15, [R4.64] ;  /* 0x00000004040f7981 */ /* 0x0002a8000c1e1500 */
[----:B------:R0:W2:Y:S04]  /*5dd0*/  LDG.E.U16 R26, [R32.64] ;  /* 0x00000004201a7981 */ /* 0x0000a8000c1e1500 */
[----:B------:R-:W2:Y:S04]  /*5de0*/  LDL.64 R170, [R1+0x5c0] ;  /* 0x0005c00001aa7983 */ /* 0x000ea80000100a00 */
[----:B------:R2:W2:Y:S01]  /*5df0*/  LDG.E.U16 R118, [R42.64] ;  /* 0x000000042a767981 */ /* 0x0004a2000c1e1500 */
[----:B0-----:R-:W-:-:S03]  /*5e00*/  IMAD.WIDE R32, R13, 0x2, R152 ;  /* 0x000000020d207825 */ /* 0x001fc600078e0298 */
[----:B------:R-:W2:Y:S04]  /*5e10*/  LDL.64 R152, [R1+0x610] ;  /* 0x0006100001987983 */ /* 0x000ea80000100a00 */
[----:B------:R0:W2:Y:S01]  /*5e20*/  LDG.E.U16 R138, [R32.64] ;  /* 0x00000004208a7981 */ /* 0x0000a2000c1e1500 */
[----:B-1----:R-:W-:-:S03]  /*5e30*/  IMAD.WIDE R4, R13, 0x2, R136 ;  /* 0x000000020d047825 */ /* 0x002fc600078e0288 */
[----:B------:R1:W2:Y:S04]  /*5e40*/  LDG.E.U16 R137, [R22.64] ;  /* 0x0000000416897981 */ /* 0x0002a8000c1e1500 */
[----:B------:R2:W2:Y:S01]  /*5e50*/  LDG.E.U16 R128, [R4.64] ;  /* 0x0000000404807981 */ /* 0x0004a2000c1e1500 */
[----:B0-----:R-:W-:-:S03]  /*5e60*/  IMAD.WIDE R32, R13, 0x2, R160 ;  /* 0x000000020d207825 */ /* 0x001fc600078e02a0 */
[----:B------:R-:W2:Y:S01]  /*5e70*/  LDL.64 R160, [R1+0x5e8] ;  /* 0x0005e80001a07983 */ /* 0x000ea20000100a00 */
[----:B-1----:R-:W-:-:S03]  /*5e80*/  IMAD.WIDE R22, R13, 0x2, R166 ;  /* 0x000000020d167825 */ /* 0x002fc600078e02a6 */
[----:B------:R-:W2:Y:S04]  /*5e90*/  LDL.64 R166, [R1+0x5b8] ;  /* 0x0005b80001a67983 */ /* 0x000ea80000100a00 */
[----:B------:R0:W2:Y:S02]  /*5ea0*/  LDG.E.U16 R44, [R22.64] ;  /* 0x00000004162c7981 */ /* 0x0000a4000c1e1500 */
[C---:B0-----:R-:W-:Y:S02]  /*5eb0*/  IMAD.WIDE R22, R13.reuse, 0x2, R186 ;  /* 0x000000020d167825 */ /* 0x041fe400078e02ba */
[----:B------:R-:W2:Y:S02]  /*5ec0*/  LDL.64 R186, [R1+0x598] ;  /* 0x0005980001ba7983 */ /* 0x000ea40000100a00 */
[----:B------:R-:W-:-:S02]  /*5ed0*/  IMAD.WIDE R30, R13, 0x2, R30 ;  /* 0x000000020d1e7825 */ /* 0x000fc400078e021e */
[----:B------:R0:W2:Y:S04]  /*5ee0*/  LDG.E.U16 R23, [R22.64] ;  /* 0x0000000416177981 */ /* 0x0000a8000c1e1500 */
[----:B------:R1:W2:Y:S02]  /*5ef0*/  LDG.E.U16 R30, [R30.64] ;  /* 0x000000041e1e7981 */ /* 0x0002a4000c1e1500 */
[C---:B--2---:R-:W-:Y:S02]  /*5f00*/  IMAD.WIDE R4, R13.reuse, 0x2, R126 ;  /* 0x000000020d047825 */ /* 0x044fe400078e027e */
[----:B------:R2:W4:Y:S04]  /*5f10*/  LDG.E.U16 R127, [R116.64] ;  /* 0x00000004747f7981 */ /* 0x000528000c1e1500 */
[----:B------:R0:W4:Y:S04]  /*5f20*/  LDG.E.U16 R43, [R4.64] ;  /* 0x00000004042b7981 */ /* 0x000128000c1e1500 */
[----:B--2---:R2:W4:Y:S01]  /*5f30*/  LDG.E.U16 R117, [R32.64] ;  /* 0x0000000420757981 */ /* 0x004522000c1e1500 */
[----:B0-----:R-:W-:-:S03]  /*5f40*/  IMAD.WIDE R4, R13, 0x2, R172 ;  /* 0x000000020d047825 */ /* 0x001fc600078e02ac */
[----:B------:R-:W4:Y:S01]  /*5f50*/  LDL.64 R172, [R1+0x590] ;  /* 0x0005900001ac7983 */ /* 0x000f220000100a00 */
[----:B--2---:R-:W-:-:S03]  /*5f60*/  IMAD.WIDE R32, R13, 0x2, R188 ;  /* 0x000000020d207825 */ /* 0x004fc600078e02bc */
[----:B------:R0:W2:Y:S04]  /*5f70*/  LDG.E.U16 R5, [R4.64] ;  /* 0x0000000404057981 */ /* 0x0000a8000c1e1500 */
[----:B------:R-:W2:Y:S01]  /*5f80*/  LDL.64 R188, [R1+0x5a8] ;  /* 0x0005a80001bc7983 */ /* 0x000ea20000100a00 */
[----:B---3--:R-:W-:-:S03]  /*5f90*/  IMAD.WIDE R164, R13, 0x2, R164 ;  /* 0x000000020da47825 */ /* 0x008fc600078e02a4 */
[----:B------:R3:W2:Y:S01]  /*5fa0*/  LDG.E.U16 R33, [R32.64] ;  /* 0x0000000420217981 */ /* 0x0006a2000c1e1500 */
[----:B-----5:R-:W-:-:S03]  /*5fb0*/  IMAD.WIDE R162, R13, 0x2, R162 ;  /* 0x000000020da27825 */ /* 0x020fc600078e02a2 */
[----:B0-----:R0:W5:Y:S04]  /*5fc0*/  LDG.E.U16 R4, [R164.64] ;  /* 0x00000004a4047981 */ /* 0x001168000c1e1500 */
[----:B------:R1:W5:Y:S01]  /*5fd0*/  LDG.E.U16 R146, [R162.64] ;  /* 0x00000004a2927981 */ /* 0x000362000c1e1500 */
[----:B0-----:R-:W-:-:S03]  /*5fe0*/  IMAD.WIDE R164, R13, 0x2, R182 ;  /* 0x000000020da47825 */ /* 0x001fc600078e02b6 */
[----:B------:R-:W5:Y:S01]  /*5ff0*/  LDL.64 R182, [R1+0x578] ;  /* 0x0005780001b67983 */ /* 0x000f620000100a00 */
[----:B-1----:R-:W-:-:S03]  /*6000*/  IMAD.WIDE R162, R13, 0x2, R190 ;  /* 0x000000020da27825 */ /* 0x002fc600078e02be */
[----:B------:R-:W5:Y:S01]  /*6010*/  LDL.64 R190, [R1+0x570] ;  /* 0x0005700001be7983 */ /* 0x000f620000100a00 */
[----:B------:R-:W-:-:S03]  /*6020*/  IMAD.WIDE R158, R13, 0x2, R158 ;  /* 0x000000020d9e7825 */ /* 0x000fc600078e029e */
[----:B------:R0:W5:Y:S04]  /*6030*/  LDG.E.U16 R125, [R162.64] ;  /* 0x00000004a27d7981 */ /* 0x000168000c1e1500 */
[----:B------:R1:W5:Y:S01]  /*6040*/  LDG.E.U16 R34, [R158.64] ;  /* 0x000000049e227981 */ /* 0x000362000c1e1500 */
[----:B------:R-:W-:-:S03]  /*6050*/  IMAD.WIDE R152, R13, 0x2, R152 ;  /* 0x000000020d987825 */ /* 0x000fc600078e0298 */
[----:B------:R2:W5:Y:S04]  /*6060*/  LDG.E.U16 R126, [R164.64] ;  /* 0x00000004a47e7981 */ /* 0x000568000c1e1500 */
[----:B------:R0:W5:Y:S01]  /*6070*/  LDG.E.U16 R24, [R152.64] ;  /* 0x0000000498187981 */ /* 0x000162000c1e1500 */
[----:B-1----:R-:W-:-:S03]  /*6080*/  IMAD.WIDE R158, R13, 0x2, R192 ;  /* 0x000000020d9e7825 */ /* 0x002fc600078e02c0 */
[----:B------:R-:W5:Y:S01]  /*6090*/  LDL.64 R192, [R1+0x588] ;  /* 0x0005880001c07983 */ /* 0x000f620000100a00 */
[----:B------:R-:W-:-:S03]  /*60a0*/  IMAD.WIDE R160, R13, 0x2, R160 ;  /* 0x000000020da07825 */ /* 0x000fc600078e02a0 */
[----:B------:R1:W5:Y:S04]  /*60b0*/  LDG.E.U16 R136, [R158.64] ;  /* 0x000000049e887981 */ /* 0x000368000c1e1500 */
[----:B------:R3:W5:Y:S01]  /*60c0*/  LDG.E.U16 R145, [R160.64] ;  /* 0x00000004a0917981 */ /* 0x000762000c1e1500 */
[----:B0-----:R-:W-:-:S03]  /*60d0*/  IMAD.WIDE R152, R13, 0x2, R184 ;  /* 0x000000020d987825 */ /* 0x001fc600078e02b8 */
[----:B------:R-:W5:Y:S01]  /*60e0*/  LDL.64 R184, [R1+0x580] ;  /* 0x0005800001b87983 */ /* 0x000f620000100a00 */
[----:B-1----:R-:W-:-:S03]  /*60f0*/  IMAD.WIDE R158, R13, 0x2, R166 ;  /* 0x000000020d9e7825 */ /* 0x002fc600078e02a6 */
[----:B------:R-:W5:Y:S01]  /*6100*/  LDL.64 R166, [R1+0x560] ;  /* 0x0005600001a67983 */ /* 0x000f620000100a00 */
[----:B---3--:R-:W-:-:S03]  /*6110*/  IMAD.WIDE R160, R13, 0x2, R170 ;  /* 0x000000020da07825 */ /* 0x008fc600078e02aa */
[----:B------:R-:W3:Y:S04]  /*6120*/  LDL.64 R170, [R1+0x568] ;  /* 0x0005680001aa7983 */ /* 0x000ee80000100a00 */
[----:B------:R0:W3:Y:S01]  /*6130*/  LDG.E.U16 R116, [R160.64] ;  /* 0x00000004a0747981 */ /* 0x0000e2000c1e1500 */
[----:B------:R-:W-:-:S03]  /*6140*/  IMAD.WIDE R162, R13, 0x2, R194 ;  /* 0x000000020da27825 */ /* 0x000fc600078e02c2 */
[----:B------:R-:W3:Y:S04]  /*6150*/  LDL.64 R194, [R1+0x540] ;  /* 0x0005400001c27983 */ /* 0x000ee80000100a00 */
[----:B------:R4:W3:Y:S01]  /*6160*/  LDG.E.U16 R115, [R158.64] ;  /* 0x000000049e737981 */ /* 0x0008e2000c1e1500 */
[----:B0-----:R-:W-:-:S03]  /*6170*/  IMAD.WIDE R160, R13, 0x2, R186 ;  /* 0x000000020da07825 */ /* 0x001fc600078e02ba */
[----:B------:R-:W3:Y:S04]  /*6180*/  LDL.64 R186, [R1+0x550] ;  /* 0x0005500001ba7983 */ /* 0x000ee80000100a00 */
[----:B------:R0:W3:Y:S04]  /*6190*/  LDG.E.U16 R135, [R152.64] ;  /* 0x0000000498877981 */ /* 0x0000e8000c1e1500 */
[----:B------:R1:W3:Y:S01]  /*61a0*/  LDG.E.U16 R31, [R160.64] ;  /* 0x00000004a01f7981 */ /* 0x0002e2000c1e1500 */
[----:B------:R-:W-:-:S03]  /*61b0*/  IMAD.WIDE R20, R13, 0x2, R20 ;  /* 0x000000020d147825 */ /* 0x000fc600078e0214 */
[----:B------:R3:W3:Y:S01]  /*61c0*/  LDG.E.U16 R32, [R162.64] ;  /* 0x00000004a2207981 */ /* 0x0006e2000c1e1500 */
[----:B0-----:R-:W-:-:S03]  /*61d0*/  IMAD.WIDE R152, R13, 0x2, R196 ;  /* 0x000000020d987825 */ /* 0x001fc600078e02c4 */
[----:B------:R-:W3:Y:S04]  /*61e0*/  LDL.64 R196, [R1+0x528] ;  /* 0x0005280001c47983 */ /* 0x000ee80000100a00 */
[----:B------:R0:W3:Y:S04]  /*61f0*/  LDG.E.U16 R42, [R152.64] ;  /* 0x00000004982a7981 */ /* 0x0000e8000c1e1500 */
[----:B------:R0:W3:Y:S01]  /*6200*/  LDG.E.U16 R20, [R20.64] ;  /* 0x0000000414147981 */ /* 0x0000e2000c1e1500 */
[----:B----4-:R-:W-:-:S03]  /*6210*/  IMAD.WIDE R158, R13, 0x2, R172 ;  /* 0x000000020d9e7825 */ /* 0x010fc600078e02ac */
[----:B------:R-:W4:Y:S04]  /*6220*/  LDL.64 R172, [R1+0x538] ;  /* 0x0005380001ac7983 */ /* 0x000f280000100a00 */
[----:B------:R5:W4:Y:S01]  /*6230*/  LDG.E.U16 R22, [R158.64] ;  /* 0x000000049e167981 */ /* 0x000b22000c1e1500 */
[----:B--2---:R-:W-:-:S03]  /*6240*/  IMAD.WIDE R164, R13, 0x2, R188 ;  /* 0x000000020da47825 */ /* 0x004fc600078e02bc */
[----:B------:R-:W2:Y:S04]  /*6250*/  LDL.64 R188, [R1+0x558] ;  /* 0x0005580001bc7983 */ /* 0x000ea80000100a00 */
[----:B------:R0:W2:Y:S01]  /*6260*/  LDG.E.U16 R41, [R164.64] ;  /* 0x00000004a4297981 */ /* 0x0000a2000c1e1500 */
[----:B-----5:R-:W-:-:S03]  /*6270*/  IMAD.WIDE R158, R13, 0x2, R182 ;  /* 0x000000020d9e7825 */ /* 0x020fc600078e02b6 */
[----:B------:R-:W5:Y:S01]  /*6280*/  LDL.64 R182, [R1+0x510] ;  /* 0x0005100001b67983 */ /* 0x000f620000100a00 */
[----:B-1----:R-:W-:-:S03]  /*6290*/  IMAD.WIDE R160, R13, 0x2, R190 ;  /* 0x000000020da07825 */ /* 0x002fc600078e02be */
[----:B------:R-:W5:Y:S04]  /*62a0*/  LDL.64 R190, [R1+0x4f8] ;  /* 0x0004f80001be7983 */ /* 0x000f680000100a00 */
[----:B------:R1:W5:Y:S01]  /*62b0*/  LDG.E.U16 R168, [R160.64] ;  /* 0x00000004a0a87981 */ /* 0x000362000c1e1500 */
[----:B0-----:R-:W-:-:S03]  /*62c0*/  IMAD.WIDE R152, R13, 0x2, R192 ;  /* 0x000000020d987825 */ /* 0x001fc600078e02c0 */
[----:B------:R-:W5:Y:S04]  /*62d0*/  LDL.64 R192, [R1+0x500] ;  /* 0x0005000001c07983 */ /* 0x000f680000100a00 */
[----:B------:R0:W5:Y:S02]  /*62e0*/  LDG.E.U16 R21, [R152.64] ;  /* 0x0000000498157981 */ /* 0x000164000c1e1500 */
[C---:B0-----:R-:W-:Y:S02]  /*62f0*/  IMAD.WIDE R152, R13.reuse, 0x2, R184 ;  /* 0x000000020d987825 */ /* 0x041fe400078e02b8 */
[----:B------:R-:W5:Y:S02]  /*6300*/  LDL.64 R184, [R1+0x518] ;  /* 0x0005180001b87983 */ /* 0x000f640000100a00 */
[----:B---3--:R-:W-:-:S04]  /*6310*/  IMAD.WIDE R162, R13, 0x2, R170 ;  /* 0x000000020da27825 */ /* 0x008fc800078e02aa */
[C---:B------:R-:W-:Y:S01]  /*6320*/  IMAD.WIDE R164, R13.reuse, 0x2, R166 ;  /* 0x000000020da47825 */ /* 0x040fe200078e02a6 */
[----:B------:R0:W3:Y:S04]  /*6330*/  LDG.E.U16 R170, [R162.64] ;  /* 0x00000004a2aa7981 */ /* 0x0000e8000c1e1500 */
[----:B------:R1:W3:Y:S04]  /*6340*/  LDG.E.U16 R167, [R158.64] ;  /* 0x000000049ea77981 */ /* 0x0002e8000c1e1500 */
[----:B------:R2:W3:Y:S01]  /*6350*/  LDG.E.U16 R166, [R152.64] ;  /* 0x0000000498a67981 */ /* 0x0004e2000c1e1500 */
[----:B0-----:R-:W-:-:S03]  /*6360*/  IMAD.WIDE R162, R13, 0x2, R194 ;  /* 0x000000020da27825 */ /* 0x001fc600078e02c2 */
[----:B------:R-:W3:Y:S01]  /*6370*/  LDL.64 R194, [R1+0x4e0] ;  /* 0x0004e00001c27983 */ /* 0x000ee20000100a00 */
[----:B-1----:R-:W-:-:S03]  /*6380*/  IMAD.WIDE R158, R13, 0x2, R186 ;  /* 0x000000020d9e7825 */ /* 0x002fc600078e02ba */
[----:B------:R-:W3:Y:S04]  /*6390*/  LDL.64 R186, [R1+0x4e8] ;  /* 0x0004e80001ba7983 */ /* 0x000ee80000100a00 */
[----:B------:R4:W3:Y:S01]  /*63a0*/  LDG.E.U16 R171, [R164.64] ;  /* 0x00000004a4ab7981 */ /* 0x0008e2000c1e1500 */
[----:B------:R-:W-:-:S03]  /*63b0*/  IMAD.WIDE R160, R13, 0x2, R204 ;  /* 0x000000020da07825 */ /* 0x000fc600078e02cc */
[----:B------:R-:W3:Y:S04]  /*63c0*/  LDL.64 R204, [R1+0x4b8] ;  /* 0x0004b80001cc7983 */ /* 0x000ee80000100a00 */
[----:B------:R0:W3:Y:S04]  /*63d0*/  LDG.E.U16 R174, [R160.64] ;  /* 0x00000004a0ae7981 */ /* 0x0000e8000c1e1500 */
[----:B------:R1:W3:Y:S01]  /*63e0*/  LDG.E.U16 R176, [R162.64] ;  /* 0x00000004a2b07981 */ /* 0x0002e2000c1e1500 */
[----:B0-----:R-:W-:-:S03]  /*63f0*/  IMAD.WIDE R160, R13, 0x2, R198 ;  /* 0x000000020da07825 */ /* 0x001fc600078e02c6 */
[----:B------:R-:W3:Y:S01]  /*6400*/  LDL.64 R198, [R1+0x4c0] ;  /* 0x0004c00001c67983 */ /* 0x000ee20000100a00 */
[----:B----4-:R-:W-:-:S03]  /*6410*/  IMAD.WIDE R164, R13, 0x2, R172 ;  /* 0x000000020da47825 */ /* 0x010fc600078e02ac */
[----:B------:R0:W4:Y:S04]  /*6420*/  LDG.E.U16 R173, [R158.64] ;  /* 0x000000049ead7981 */ /* 0x000128000c1e1500 */
[----:B------:R5:W4:Y:S01]  /*6430*/  LDG.E.U16 R178, [R164.64] ;  /* 0x00000004a4b27981 */ /* 0x000b22000c1e1500 */
[----:B--2---:R-:W-:-:S03]  /*6440*/  IMAD.WIDE R152, R13, 0x2, R188 ;  /* 0x000000020d987825 */ /* 0x004fc600078e02bc */
[----:B------:R-:W2:Y:S01]  /*6450*/  LDL.64 R188, [R1+0x4f0] ;  /* 0x0004f00001bc7983 */ /* 0x000ea20000100a00 */
[----:B0-----:R-:W-:-:S03]  /*6460*/  IMAD.WIDE R158, R13, 0x2, R196 ;  /* 0x000000020d9e7825 */ /* 0x001fc600078e02c4 */
[----:B------:R-:W4:Y:S04]  /*6470*/  LDL.64 R196, [R1+0x4d0] ;  /* 0x0004d00001c47983 */ /* 0x000f280000100a00 */
[----:B------:R0:W4:Y:S02]  /*6480*/  LDG.E.U16 R172, [R152.64] ;  /* 0x0000000498ac7981 */ /* 0x000124000c1e1500 */
[C---:B0-----:R-:W-:Y:S02]  /*6490*/  IMAD.WIDE R152, R13.reuse, 0x2, R202 ;  /* 0x000000020d987825 */ /* 0x041fe400078e02ca */
[----:B------:R-:W4:Y:S04]  /*64a0*/  LDL.64 R202, [R1+0x468] ;  /* 0x0004680001ca7983 */ /* 0x000f280000100a00 */
[----:B------:R0:W4:Y:S01]  /*64b0*/  LDG.E.U16 R180, [R152.64] ;  /* 0x0000000498b47981 */ /* 0x000122000c1e1500 */
[----:B-----5:R-:W-:-:S03]  /*64c0*/  IMAD.WIDE R164, R13, 0x2, R182 ;  /* 0x000000020da47825 */ /* 0x020fc600078e02b6 */
[----:B------:R5:W4:Y:S04]  /*64d0*/  LDG.E.U16 R183, [R160.64] ;  /* 0x00000004a0b77981 */ /* 0x000b28000c1e1500 */
[----:B------:R1:W4:Y:S01]  /*64e0*/  LDG.E.U16 R182, [R158.64] ;  /* 0x000000049eb67981 */ /* 0x000322000c1e1500 */
[----:B0-----:R-:W-:-:S03]  /*64f0*/  IMAD.WIDE R152, R13, 0x2, R200 ;  /* 0x000000020d987825 */ /* 0x001fc600078e02c8 */
[----:B------:R-:W4:Y:S01]  /*6500*/  LDL.64 R200, [R1+0x4b0] ;  /* 0x0004b00001c87983 */ /* 0x000f220000100a00 */
[----:B-----5:R-:W-:-:S03]  /*6510*/  IMAD.WIDE R160, R13, 0x2, R190 ;  /* 0x000000020da07825 */ /* 0x020fc600078e02be */
[----:B------:R-:W5:Y:S01]  /*6520*/  LDL.64 R190, [R1+0x4a8] ;  /* 0x0004a80001be7983 */ /* 0x000f620000100a00 */
[----:B-1----:R-:W-:-:S03]  /*6530*/  IMAD.WIDE R158, R13, 0x2, R192 ;  /* 0x000000020d9e7825 */ /* 0x002fc600078e02c0 */
[----:B------:R-:W5:Y:S01]  /*6540*/  LDL.64 R192, [R1+0x470] ;  /* 0x0004700001c07983 */ /* 0x000f620000100a00 */
[----:B------:R-:W-:-:S03]  /*6550*/  IMAD.WIDE R162, R13, 0x2, R184 ;  /* 0x000000020da27825 */ /* 0x000fc600078e02b8 */
[----:B------:R3:W5:Y:S04]  /*6560*/  LDG.E.U16 R185, [R164.64] ;  /* 0x00000004a4b97981 */ /* 0x000768000c1e1500 */
[----:B------:R2:W5:Y:S01]  /*6570*/  LDG.E.U16 R184, [R162.64] ;  /* 0x00000004a2b87981 */ /* 0x000562000c1e1500 */
[----:B---3--:R-:W-:-:S03]  /*6580*/  IMAD.WIDE R164, R13, 0x2, R186 ;  /* 0x000000020da47825 */ /* 0x008fc600078e02ba */
[----:B------:R0:W3:Y:S04]  /*6590*/  LDG.E.U16 R186, [R152.64] ;  /* 0x0000000498ba7981 */ /* 0x0000e8000c1e1500 */
[----:B------:R1:W3:Y:S04]  /*65a0*/  LDG.E.U16 R187, [R158.64] ;  /* 0x000000049ebb7981 */ /* 0x0002e8000c1e1500 */
[----:B------:R1:W3:Y:S01]  /*65b0*/  LDG.E.U16 R164, [R164.64] ;  /* 0x00000004a4a47981 */ /* 0x0002e2000c1e1500 */
[----:B0-----:R-:W-:-:S03]  /*65c0*/  IMAD.WIDE R152, R13, 0x2, R194 ;  /* 0x000000020d987825 */ /* 0x001fc600078e02c2 */
[----:B------:R-:W3:Y:S01]  /*65d0*/  LDL.64 R194, [R1+0x498] ;  /* 0x0004980001c27983 */ /* 0x000ee20000100a00 */
[----:B-1----:R-:W-:-:S03]  /*65e0*/  IMAD.WIDE R158, R13, 0x2, R210 ;  /* 0x000000020d9e7825 */ /* 0x002fc600078e02d2 */
[----:B------:R-:W3:Y:S04]  /*65f0*/  LDL.64 R210, [R1+0x460] ;  /* 0x0004600001d27983 */ /* 0x000ee80000100a00 */
[----:B------:R0:W3:Y:S02]  /*6600*/  LDG.E.U16 R165, [R158.64] ;  /* 0x000000049ea57981 */ /* 0x0000e4000c1e1500 */
[C---:B0-----:R-:W-:Y:S02]  /*6610*/  IMAD.WIDE R158, R13.reuse, 0x2, R198 ;  /* 0x000000020d9e7825 */ /* 0x041fe400078e02c6 */
[----:B------:R-:W3:Y:S04]  /*6620*/  LDL.64 R198, [R1+0x448] ;  /* 0x0004480001c67983 */ /* 0x000ee80000100a00 */
[----:B------:R0:W3:Y:S01]  /*6630*/  LDG.E.U16 R158, [R158.64] ;  /* 0x000000049e9e7981 */ /* 0x0000e2000c1e1500 */
[----:B--2---:R-:W-:-:S03]  /*6640*/  IMAD.WIDE R162, R13, 0x2, R188 ;  /* 0x000000020da27825 */ /* 0x004fc600078e02bc */
[----:B------:R4:W2:Y:S04]  /*6650*/  LDG.E.U16 R188, [R160.64] ;  /* 0x00000004a0bc7981 */ /* 0x0008a8000c1e1500 */
[----:B------:R1:W2:Y:S01]  /*6660*/  LDG.E.U16 R162, [R162.64] ;  /* 0x00000004a2a27981 */ /* 0x0002a2000c1e1500 */
[----:B----4-:R-:W-:-:S03]  /*6670*/  IMAD.WIDE R160, R13, 0x2, R196 ;  /* 0x000000020da07825 */ /* 0x010fc600078e02c4 */
[----:B------:R-:W4:Y:S04]  /*6680*/  LDL.64 R196, [R1+0x458] ;  /* 0x0004580001c47983 */ /* 0x000f280000100a00 */
[----:B-1----:R1:W2:Y:S04]  /*6690*/  LDG.E.U16 R163, [R152.64] ;  /* 0x0000000498a37981 */ /* 0x0022a8000c1e1500 */
[----:B------:R0:W2:Y:S01]  /*66a0*/  LDG.E.U16 R160, [R160.64] ;  /* 0x00000004a0a07981 */ /* 0x0000a2000c1e1500 */
[----:B-1----:R-:W-:-:S03]  /*66b0*/  IMAD.WIDE R152, R13, 0x2, R206 ;  /* 0x000000020d987825 */ /* 0x002fc600078e02ce */
[----:B------:R-:W2:Y:S04]  /*66c0*/  LDL.64 R206, [R1+0x450] ;  /* 0x0004500001ce7983 */ /* 0x000ea80000100a00 */
[----:B0-----:R0:W2:Y:S02]  /*66d0*/  LDG.E.U16 R161, [R152.64] ;  /* 0x0000000498a17981 */ /* 0x0010a4000c1e1500 */
[C---:B0-----:R-:W-:Y:S02]  /*66e0*/  IMAD.WIDE R152, R13.reuse, 0x2, R204 ;  /* 0x000000020d987825 */ /* 0x041fe400078e02cc */
[----:B------:R-:W2:Y:S04]  /*66f0*/  LDL.64 R204, [R1+0x490] ;  /* 0x0004900001cc7983 */ /* 0x000ea80000100a00 */
[----:B------:R0:W2:Y:S02]  /*6700*/  LDG.E.U16 R159, [R152.64] ;  /* 0x00000004989f7981 */ /* 0x0000a4000c1e1500 */
[----:B0-----:R-:W-:-:S02]  /*6710*/  IMAD.WIDE R152, R13, 0x2, R200 ;  /* 0x000000020d987825 */ /* 0x001fc400078e02c8 */
[----:B------:R-:W2:Y:S04]  /*6720*/  LDL.64 R200, [R1+0x440] ;  /* 0x0004400001c87983 */ /* 0x000ea80000100a00 */
[----:B------:R5:W2:Y:S02]  /*6730*/  LDG.E.U16 R189, [R152.64] ;  /* 0x0000000498bd7981 */ /* 0x000aa4000c1e1500 */
[----:B-----5:R-:W-:-:S05]  /*6740*/  IMAD.WIDE R152, R13, 0x2, R190 ;  /* 0x000000020d987825 */ /* 0x020fca00078e02be */
[----:B------:R0:W5:Y:S02]  /*6750*/  LDG.E.U16 R190, [R152.64] ;  /* 0x0000000498be7981 */ /* 0x000164000c1e1500 */
[C---:B0-----:R-:W-:Y:S02]  /*6760*/  IMAD.WIDE R152, R13.reuse, 0x2, R208 ;  /* 0x000000020d987825 */ /* 0x041fe400078e02d0 */
[----:B------:R-:W5:Y:S04]  /*6770*/  LDL.64 R208, [R1+0x438] ;  /* 0x0004380001d07983 */ /* 0x000f680000100a00 */
[----:B------:R0:W5:Y:S02]  /*6780*/  LDG.E.U16 R191, [R152.64] ;  /* 0x0000000498bf7981 */ /* 0x000164000c1e1500 */
[----:B0-----:R-:W-:-:S05]  /*6790*/  IMAD.WIDE R152, R13, 0x2, R192 ;  /* 0x000000020d987825 */ /* 0x001fca00078e02c0 */
[----:B------:R0:W5:Y:S02]  /*67a0*/  LDG.E.U16 R192, [R152.64] ;  /* 0x0000000498c07981 */ /* 0x000164000c1e1500 */
[C---:B0-----:R-:W-:Y:S02]  /*67b0*/  IMAD.WIDE R152, R13.reuse, 0x2, R202 ;  /* 0x000000020d987825 */ /* 0x041fe400078e02ca */
[----:B------:R-:W5:Y:S04]  /*67c0*/  LDL.64 R202, [R1+0x488] ;  /* 0x0004880001ca7983 */ /* 0x000f680000100a00 */
[----:B------:R3:W5:Y:S02]  /*67d0*/  LDG.E.U16 R193, [R152.64] ;  /* 0x0000000498c17981 */ /* 0x000764000c1e1500 */
[----:B---3--:R-:W-:-:S05]  /*67e0*/  IMAD.WIDE R152, R13, 0x2, R194 ;  /* 0x000000020d987825 */ /* 0x008fca00078e02c2 */
[----:B------:R0:W3:Y:S02]  /*67f0*/  LDG.E.U16 R194, [R152.64] ;  /* 0x0000000498c27981 */ /* 0x0000e4000c1e1500 */
[C---:B0-----:R-:W-:Y:S02]  /*6800*/  IMAD.WIDE R152, R13.reuse, 0x2, R210 ;  /* 0x000000020d987825 */ /* 0x041fe400078e02d2 */
[----:B------:R-:W3:Y:S04]  /*6810*/  LDL.64 R210, [R1+0x478] ;  /* 0x0004780001d27983 */ /* 0x000ee80000100a00 */
[----:B------:R4:W3:Y:S02]  /*6820*/  LDG.E.U16 R195, [R152.64] ;  /* 0x0000000498c37981 */ /* 0x0008e4000c1e1500 */
[----:B----4-:R-:W-:-:S05]  /*6830*/  IMAD.WIDE R152, R13, 0x2, R196 ;  /* 0x000000020d987825 */ /* 0x010fca00078e02c4 */
[----:B------:R2:W4:Y:S02]  /*6840*/  LDG.E.U16 R196, [R152.64] ;  /* 0x0000000498c47981 */ /* 0x000524000c1e1500 */
[C---:B--2---:R-:W-:Y:S02]  /*6850*/  IMAD.WIDE R152, R13.reuse, 0x2, R206 ;  /* 0x000000020d987825 */ /* 0x044fe400078e02ce */
[----:B------:R-:W2:Y:S04]  /*6860*/  LDL.64 R206, [R1+0x418] ;  /* 0x0004180001ce7983 */ /* 0x000ea80000100a00 */
[----:B------:R0:W2:Y:S02]  /*6870*/  LDG.E.U16 R197, [R152.64] ;  /* 0x0000000498c57981 */ /* 0x0000a4000c1e1500 */
[----:B0-----:R-:W-:-:S05]  /*6880*/  IMAD.WIDE R152, R13, 0x2, R198 ;  /* 0x000000020d987825 */ /* 0x001fca00078e02c6 */
[----:B------:R0:W2:Y:S02]  /*6890*/  LDG.E.U16 R198, [R152.64] ;  /* 0x0000000498c67981 */ /* 0x0000a4000c1e1500 */
[C---:B0-----:R-:W-:Y:S02]  /*68a0*/  IMAD.WIDE R152, R13.reuse, 0x2, R204 ;  /* 0x000000020d987825 */ /* 0x041fe400078e02cc */
[----:B------:R-:W2:Y:S04]  /*68b0*/  LDL.64 R204, [R1+0x428] ;  /* 0x0004280001cc7983 */ /* 0x000ea80000100a00 */
[----:B------:R0:W3:Y:S02]  /*68c0*/  LDG.E.U16 R199, [R152.64] ;  /* 0x0000000498c77981 */ /* 0x0000e4000c1e1500 */
[----:B0-----:R-:W-:-:S05]  /*68d0*/  IMAD.WIDE R152, R13, 0x2, R200 ;  /* 0x000000020d987825 */ /* 0x001fca00078e02c8 */
[----:B------:R5:W3:Y:S02]  /*68e0*/  LDG.E.U16 R200, [R152.64] ;  /* 0x0000000498c87981 */ /* 0x000ae4000c1e1500 */
[C---:B-----5:R-:W-:Y:S02]  /*68f0*/  IMAD.WIDE R152, R13.reuse, 0x2, R208 ;  /* 0x000000020d987825 */ /* 0x060fe400078e02d0 */
[----:B------:R-:W5:Y:S04]  /*6900*/  LDL.64 R208, [R1+0x410] ;  /* 0x0004100001d07983 */ /* 0x000f680000100a00 */
[----:B------:R0:W3:Y:S02]  /*6910*/  LDG.E.U16 R201, [R152.64] ;  /* 0x0000000498c97981 */ /* 0x0000e4000c1e1500 */
[----:B0-----:R-:W-:-:S05]  /*6920*/  IMAD.WIDE R152, R13, 0x2, R202 ;  /* 0x000000020d987825 */ /* 0x001fca00078e02ca */
[----:B------:R0:W3:Y:S02]  /*6930*/  LDG.E.U16 R202, [R152.64] ;  /* 0x0000000498ca7981 */ /* 0x0000e4000c1e1500 */
[C---:B0-----:R-:W-:Y:S02]  /*6940*/  IMAD.WIDE R152, R13.reuse, 0x2, R212 ;  /* 0x000000020d987825 */ /* 0x041fe400078e02d4 */
[----:B------:R-:W3:Y:S04]  /*6950*/  LDL.64 R212, [R1+0x3f8] ;  /* 0x0003f80001d47983 */ /* 0x000ee80000100a00 */
[----:B------:R2:W3:Y:S02]  /*6960*/  LDG.E.U16 R203, [R152.64] ;  /* 0x0000000498cb7981 */ /* 0x0004e4000c1e1500 */
[----:B--2---:R-:W-:-:S05]  /*6970*/  IMAD.WIDE R152, R13, 0x2, R204 ;  /* 0x000000020d987825 */ /* 0x004fca00078e02cc */
[----:B------:R0:W2:Y:S02]  /*6980*/  LDG.E.U16 R204, [R152.64] ;  /* 0x0000000498cc7981 */ /* 0x0000a4000c1e1500 */
[C---:B0-----:R-:W-:Y:S02]  /*6990*/  IMAD.WIDE R152, R13.reuse, 0x2, R234 ;  /* 0x000000020d987825 */ /* 0x041fe400078e02ea */
[----:B------:R-:W2:Y:S04]  /*69a0*/  LDL.64 R234, [R1+0x198] ;  /* 0x0001980001ea7983 */ /* 0x000ea80000100a00 */
[----:B------:R0:W2:Y:S02]  /*69b0*/  LDG.E.U16 R205, [R152.64] ;  /* 0x0000000498cd7981 */ /* 0x0000a4000c1e1500 */
[----:B0-----:R-:W-:-:S05]  /*69c0*/  IMAD.WIDE R152, R13, 0x2, R206 ;  /* 0x000000020d987825 */ /* 0x001fca00078e02ce */
[----:B------:R0:W2:Y:S02]  /*69d0*/  LDG.E.U16 R206, [R152.64] ;  /* 0x0000000498ce7981 */ /* 0x0000a4000c1e1500 */
[C---:B0-----:R-:W-:Y:S02]  /*69e0*/  IMAD.WIDE R152, R13.reuse, 0x2, R230 ;  /* 0x000000020d987825 */ /* 0x041fe400078e02e6 */
[----:B------:R-:W2:Y:S04]  /*69f0*/  LDL.64 R230, [R1+0x178] ;  /* 0x0001780001e67983 */ /* 0x000ea80000100a00 */
[----:B------:R5:W2:Y:S02]  /*6a00*/  LDG.E.U16 R207, [R152.64] ;  /* 0x0000000498cf7981 */ /* 0x000aa4000c1e1500 */
[----:B-----5:R-:W-:-:S05]  /*6a10*/  IMAD.WIDE R152, R13, 0x2, R208 ;  /* 0x000000020d987825 */ /* 0x020fca00078e02d0 */
[----:B------:R0:W5:Y:S02]  /*6a20*/  LDG.E.U16 R208, [R152.64] ;  /* 0x0000000498d07981 */ /* 0x000164000c1e1500 */
[C---:B0-----:R-:W-:Y:S02]  /*6a30*/  IMAD.WIDE R152, R13.reuse, 0x2, R216 ;  /* 0x000000020d987825 */ /* 0x041fe400078e02d8 */
[----:B------:R-:W2:Y:S04]  /*6a40*/  LDL.64 R216, [R1+0x168] ;  /* 0x0001680001d87983 */ /* 0x000ea80000100a00 */
[----:B------:R3:W2:Y:S02]  /*6a50*/  LDG.E.U16 R209, [R152.64] ;  /* 0x0000000498d17981 */ /* 0x0006a4000c1e1500 */
[----:B---3--:R-:W-:-:S05]  /*6a60*/  IMAD.WIDE R152, R13, 0x2, R210 ;  /* 0x000000020d987825 */ /* 0x008fca00078e02d2 */
[----:B------:R0:W3:Y:S02]  /*6a70*/  LDG.E.U16 R210, [R152.64] ;  /* 0x0000000498d27981 */ /* 0x0000e4000c1e1500 */
[C---:B0-----:R-:W-:Y:S02]  /*6a80*/  IMAD.WIDE R152, R13.reuse, 0x2, R214 ;  /* 0x000000020d987825 */ /* 0x041fe400078e02d6 */
[----:B------:R-:W2:Y:S04]  /*6a90*/  LDL.64 R214, [R1+0x188] ;  /* 0x0001880001d67983 */ /* 0x000ea80000100a00 */
[----:B------:R0:W2:Y:S02]  /*6aa0*/  LDG.E.U16 R211, [R152.64] ;  /* 0x0000000498d37981 */ /* 0x0000a4000c1e1500 */
[----:B0-----:R-:W-:-:S06]  /*6ab0*/  IMAD.WIDE R152, R13, 0x2, R212 ;  /* 0x000000020d987825 */ /* 0x001fcc00078e02d4 */
[----:B------:R-:W2:Y:S04]  /*6ac0*/  LDG.E.U16 R152, [R152.64] ;  /* 0x0000000498987981 */ /* 0x000ea8000c1e1500 */
[----:B------:R-:W-:Y:S01]  /*6ad0*/  BAR.SYNC.DEFER_BLOCKING 0x0 ;  /* 0x0000000000007b1d */ /* 0x000fe20000010000 */
[C---:B------:R-:W-:Y:S02]  /*6ae0*/  LOP3.LUT R212, R11.reuse, 0x10, RZ, 0x3c, !PT ;  /* 0x000000100bd47812 */ /* 0x040fe400078e3cff */
[----:B------:R-:W-:-:S03]  /*6af0*/  LOP3.LUT R213, R11, 0x20, RZ, 0x3c, !PT ;  /* 0x000000200bd57812 */ /* 0x000fc600078e3cff */
[----:B------:R-:W-:Y:S04]  /*6b00*/  STS.U16 [R11], R169 ;  /* 0x000000a90b007388 */ /* 0x000fe80000000400 */
        /* <DEDUP_REMOVED lines=30> */
[----:B----4-:R0:W-:Y:S04]  /*6cf0*/  STS.U16 [R212+0x7300], R196 ;  /* 0x007300c4d4007388 */ /* 0x0101e80000000400 */
        /* <DEDUP_REMOVED lines=8> */
[----:B0-----:R-:W-:-:S03]  /*6d80*/  LOP3.LUT R212, R11, 0x30, RZ, 0x3c, !PT ;  /* 0x000000300bd47812 */ /* 0x001fc600078e3cff */
        /* <DEDUP_REMOVED lines=16> */
[----:B------:R-:W-:-:S03]  /*6e90*/  LOP3.LUT R3, R11, 0x40, RZ, 0x3c, !PT ;  /* 0x000000400b037812 */ /* 0x000fc600078e3cff */
        /* <DEDUP_REMOVED lines=24> */
[----:B--2---:R0:W-:Y:S04]  /*7020*/  STS.U16 [R3+0x7900], R204 ;  /* 0x007900cc03007388 */ /* 0x0041e80000000400 */
        /* <DEDUP_REMOVED lines=32> */
[----:B-----5:R-:W-:Y:S04]  /*7230*/  STS.U16 [R3+0x7c00], R208 ;  /* 0x007c00d003007388 */ /* 0x020fe80000000400 */
        /* <DEDUP_REMOVED lines=16> */
[----:B------:R0:W-:Y:S04]  /*7340*/  STS.U16 [R2+0x7f00], R152 ;  /* 0x007f009802007388 */ /* 0x0001e80000000400 */
[----:B------:R-:W-:Y:S01]  /*7350*/  BAR.SYNC.DEFER_BLOCKING 0x0 ;  /* 0x0000000000007b1d */ /* 0x000fe20000010000 */
[----:B0-----:R-:W-:-:S05]  /*7360*/  LOP3.LUT R2, R10, 0x20, RZ, 0x3c, !PT ;  /* 0x000000200a027812 */ /* 0x001fca00078e3cff */
[----:B------:R-:W2:Y:S04]  /*7370*/  LDL.64 R130, [R1+0x288] ;  /* 0x0002880001827983 */ /* 0x000ea80000100a00 */
[----:B------:R-:W3:Y:S04]  /*7380*/  LDL.64 R144, [R1+0x278] ;  /* 0x0002780001907983 */ /* 0x000ee80000100a00 */
[----:B------:R-:W4:Y:S04]  /*7390*/  LDL.64 R136, [R1+0x258] ;  /* 0x0002580001887983 */ /* 0x000f280000100a00 */
[----:B------:R-:W5:Y:S04]  /*73a0*/  LDL.64 R134, [R1+0x248] ;  /* 0x0002480001867983 */ /* 0x000f680000100a00 */
[----:B------:R-:W2:Y:S04]  /*73b0*/  LDL.64 R140, [R1+0x228] ;  /* 0x00022800018c7983 */ /* 0x000ea80000100a00 */
[----:B------:R-:W-:Y:S04]  /*73c0*/  LDSM.16.MT88.4 R120, [R10+0x8000] ;  /* 0x008000000a78783b */ /* 0x000fe80000004200 */
[----:B------:R-:W0:Y:S04]  /*73d0*/  LDSM.16.M88.4 R32, [R7] ;  /* 0x000000000720783b */ /* 0x000e280000000200 */
[----:B------:R-:W1:Y:S04]  /*73e0*/  LDSM.16.M88.4 R24, [R7+0x4000] ;  /* 0x004000000718783b */ /* 0x000e680000000200 */
[----:B------:R-:W1:Y:S04]  /*73f0*/  LDSM.16.MT88.4 R116, [R2+0x8000] ;  /* 0x008000000274783b */ /* 0x000e680000004200 */
[----:B------:R-:W1:Y:S04]  /*7400*/  LDSM.16.MT88.4 R124, [R10+0x8400] ;  /* 0x008400000a7c783b */ /* 0x000e680000004200 */
[----:B------:R-:W1:Y:S01]  /*7410*/  LDSM.16.MT88.4 R40, [R2+0x8400] ;  /* 0x008400000228783b */ /* 0x000e620000004200 */
[----:B------:R-:W-:-:S03]  /*7420*/  LOP3.LUT R3, R7, 0x40, RZ, 0x3c, !PT ;  /* 0x0000004007037812 */ /* 0x000fc600078e3cff */
[----:B------:R-:W-:Y:S04]  /*7430*/  LDSM.16.MT88.4 R44, [R10+0x8800] ;  /* 0x008800000a2c783b */ /* 0x000fe80000004200 */
[----:B------:R-:W1:Y:S04]  /*7440*/  LDSM.16.M88.4 R112, [R3] ;  /* 0x000000000370783b */ /* 0x000e680000000200 */
[----:B------:R-:W1:Y:S04]  /*7450*/  LDSM.16.M88.4 R16, [R3+0x4000] ;  /* 0x004000000310783b */ /* 0x000e680000000200 */
[----:B------:R-:W1:Y:S04]  /*7460*/  LDSM.16.MT88.4 R28, [R2+0x8800] ;  /* 0x00880000021c783b */ /* 0x000e680000004200 */
[----:B------:R-:W2:Y:S01]  /*7470*/  LDL.64 R142, [R1+0x238] ;  /* 0x00023800018e7983 */ /* 0x000ea20000100a00 */
[C---:B0-----:R-:W-:Y:S03]  /*7480*/  HMMA.16816.F32.BF16 R36, R120.reuse, R32, RZ ;  /* 0x000000207824723c */ /* 0x041fe600000418ff */
[----:B------:R-:W2:Y:S04]  /*7490*/  LDL.64 R138, [R1+0x268] ;  /* 0x00026800018a7983 */ /* 0x000ea80000100a00 */
[----:B------:R-:W2:Y:S01]  /*74a0*/  LDL.64 R132, [R1+0x230] ;  /* 0x0002300001847983 */ /* 0x000ea20000100a00 */
[----:B-1----:R-:W-:Y:S03]  /*74b0*/  HMMA.16816.F32.BF16 R120, R120, R24, RZ ;  /* 0x000000187878723c */ /* 0x002fe600000418ff */
[----:B------:R-:W2:Y:S04]  /*74c0*/  LDL.64 R150, [R1+0x208] ;  /* 0x0002080001967983 */ /* 0x000ea80000100a00 */
[----:B------:R-:W2:Y:S01]  /*74d0*/  LDL.64 R146, [R1+0x1f8] ;  /* 0x0001f80001927983 */ /* 0x000ea20000100a00 */
[C---:B------:R-:W-:Y:S03]  /*74e0*/  HMMA.16816.F32.BF16 R20, R116.reuse, R32, RZ ;  /* 0x000000207414723c */ /* 0x040fe600000418ff */
[----:B------:R-:W2:Y:S04]  /*74f0*/  LDL.64 R162, [R1+0x1d8] ;  /* 0x0001d80001a27983 */ /* 0x000ea80000100a00 */
[----:B------:R-:W2:Y:S01]  /*7500*/  LDL.64 R148, [R1+0x218] ;  /* 0x0002180001947983 */ /* 0x000ea20000100a00 */
[----:B------:R-:W-:Y:S03]  /*7510*/  HMMA.16816.F32.BF16 R116, R116, R24, RZ ;  /* 0x000000187474723c */ /* 0x000fe600000418ff */
[----:B------:R-:W2:Y:S04]  /*7520*/  LDL.64 R158, [R1+0x1c8] ;  /* 0x0001c800019e7983 */ /* 0x000ea80000100a00 */
[----:B------:R-:W2:Y:S01]  /*7530*/  LDL.64 R160, [R1+0x1a8] ;  /* 0x0001a80001a07983 */ /* 0x000ea20000100a00 */
[C---:B------:R-:W-:Y:S08]  /*7540*/  HMMA.16816.F32.BF16 R36, R124.reuse, R34, R36 ;  /* 0x000000227c24723c */ /* 0x040ff00000041824 */
[----:B------:R-:W-:Y:S01]  /*7550*/  HMMA.16816.F32.BF16 R124, R124, R26, R120 ;  /* 0x0000001a7c7c723c */ /* 0x000fe20000041878 */
[----:B------:R-:W-:Y:S07]  /*7560*/  LDSM.16.MT88.4 R120, [R10+0x9000] ;  /* 0x009000000a78783b */ /* 0x000fee0000004200 */
[C---:B------:R-:W-:Y:S01]  /*7570*/  HMMA.16816.F32.BF16 R32, R40.reuse, R34, R20 ;  /* 0x000000222820723c */ /* 0x040fe20000041814 */
[----:B------:R-:W0:Y:S07]  /*7580*/  LDSM.16.MT88.4 R20, [R10+0x8c00] ;  /* 0x008c00000a14783b */ /* 0x000e2e0000004200 */
[----:B------:R-:W-:Y:S01]  /*7590*/  HMMA.16816.F32.BF16 R40, R40, R26, R116 ;  /* 0x0000001a2828723c */ /* 0x000fe20000041874 */
[----:B------:R-:W1:Y:S04]  /*75a0*/  LDSM.16.MT88.4 R24, [R2+0x8c00] ;  /* 0x008c00000218783b */ /* 0x000e680000004200 */
[----:B------:R-:W1:Y:S03]  /*75b0*/  LDSM.16.M88.4 R116, [R7+0x80] ;  /* 0x000080000774783b */ /* 0x000e660000000200 */
[C---:B------:R-:W-:Y:S08]  /*75c0*/  HMMA.16816.F32.BF16 R36, R44.reuse, R112, R36 ;  /* 0x000000702c24723c */ /* 0x040ff00000041824 */
[----:B------:R-:W-:Y:S01]  /*75d0*/  HMMA.16816.F32.BF16 R124, R44, R16, R124 ;  /* 0x000000102c7c723c */ /* 0x000fe2000004187c */
[----:B------:R-:W-:Y:S07]  /*75e0*/  LDSM.16.MT88.4 R44, [R2+0x9000] ;  /* 0x00900000022c783b */ /* 0x000fee0000004200 */
[C---:B------:R-:W-:Y:S08]  /*75f0*/  HMMA.16816.F32.BF16 R32, R28.reuse, R112, R32 ;  /* 0x000000701c20723c */ /* 0x040ff00000041820 */
[----:B------:R-:W-:Y:S01]  /*7600*/  HMMA.16816.F32.BF16 R28, R28, R16, R40 ;  /* 0x000000101c1c723c */ /* 0x000fe20000041828 */
[----:B------:R-:W1:Y:S07]  /*7610*/  LDSM.16.M88.4 R40, [R7+0x4080] ;  /* 0x004080000728783b */ /* 0x000e6e0000000200 */
[C---:B0-----:R-:W-:Y:S08]  /*7620*/  HMMA.16816.F32.BF16 R36, R20.reuse, R114, R36 ;  /* 0x000000721424723c */ /* 0x041ff00000041824 */
[----:B------:R-:W-:Y:S01]  /*7630*/  HMMA.16816.F32.BF16 R20, R20, R18, R124 ;  /* 0x000000121414723c */ /* 0x000fe2000004187c */
[----:B------:R-:W0:Y:S07]  /*7640*/  LDSM.16.MT88.4 R124, [R10+0x9400] ;  /* 0x009400000a7c783b */ /* 0x000e2e0000004200 */
[C---:B-1----:R-:W-:Y:S01]  /*7650*/  HMMA.16816.F32.BF16 R112, R24.reuse, R114, R32 ;  /* 0x000000721870723c */ /* 0x042fe20000041820 */
[----:B------:R-:W-:Y:S07]  /*7660*/  LDSM.16.MT88.4 R32, [R2+0x9800] ;  /* 0x009800000220783b */ /* 0x000fee0000004200 */
[----:B------:R-:W-:Y:S01]  /*7670*/  HMMA.16816.F32.BF16 R16, R24, R18, R28 ;  /* 0x000000121810723c */ /* 0x000fe2000004181c */
[----:B------:R-:W1:Y:S04]  /*7680*/  LDSM.16.MT88.4 R24, [R2+0x9400] ;  /* 0x009400000218783b */ /* 0x000e680000004200 */
[----:B------:R-:W-:Y:S03]  /*7690*/  LDSM.16.MT88.4 R28, [R10+0x9800] ;  /* 0x009800000a1c783b */ /* 0x000fe60000004200 */
[C---:B------:R-:W-:Y:S08]  /*76a0*/  HMMA.16816.F32.BF16 R36, R120.reuse, R116, R36 ;  /* 0x000000747824723c */ /* 0x040ff00000041824 */
[----:B------:R-:W-:Y:S01]  /*76b0*/  HMMA.16816.F32.BF16 R120, R120, R40, R20 ;  /* 0x000000287878723c */ /* 0x000fe20000041814 */
[----:B------:R-:W1:Y:S07]  /*76c0*/  LDSM.16.M88.4 R20, [R3+0x80] ;  /* 0x000080000314783b */ /* 0x000e6e0000000200 */
[C---:B------:R-:W-:Y:S08]  /*76d0*/  HMMA.16816.F32.BF16 R112, R44.reuse, R116, R112 ;  /* 0x000000742c70723c */ /* 0x040ff00000041870 */
[----:B------:R-:W-:Y:S01]  /*76e0*/  HMMA.16816.F32.BF16 R44, R44, R40, R16 ;  /* 0x000000282c2c723c */ /* 0x000fe20000041810 */
[----:B------:R-:W1:Y:S07]  /*76f0*/  LDSM.16.M88.4 R16, [R3+0x4080] ;  /* 0x004080000310783b */ /* 0x000e6e0000000200 */
[C---:B0-----:R-:W-:Y:S08]  /*7700*/  HMMA.16816.F32.BF16 R36, R124.reuse, R118, R36 ;  /* 0x000000767c24723c */ /* 0x041ff00000041824 */
[----:B------:R-:W-:Y:S01]  /*7710*/  HMMA.16816.F32.BF16 R124, R124, R42, R120 ;  /* 0x0000002a7c7c723c */ /* 0x000fe20000041878 */
[----:B------:R-:W0:Y:S07]  /*7720*/  LDSM.16.MT88.4 R120, [R10+0x9c00] ;  /* 0x009c00000a78783b */ /* 0x000e2e0000004200 */
[C---:B-1----:R-:W-:Y:S01]  /*7730*/  HMMA.16816.F32.BF16 R116, R24.reuse, R118, R112 ;  /* 0x000000761874723c */ /* 0x042fe20000041870 */
[----:B------:R-:W1:Y:S07]  /*7740*/  LDSM.16.MT88.4 R112, [R2+0x9c00] ;  /* 0x009c00000270783b */ /* 0x000e6e0000004200 */
[----:B------:R-:W-:Y:S01]  /*7750*/  HMMA.16816.F32.BF16 R24, R24, R42, R44 ;  /* 0x0000002a1818723c */ /* 0x000fe2000004182c */
[----:B------:R-:W-:Y:S04]  /*7760*/  LDSM.16.M88.4 R44, [R7+0x100] ;  /* 0x00010000072c783b */ /* 0x000fe80000000200 */
[----:B------:R-:W-:Y:S03]  /*7770*/  LDSM.16.M88.4 R40, [R7+0x4100] ;  /* 0x004100000728783b */ /* 0x000fe60000000200 */
[C---:B------:R-:W-:Y:S08]  /*7780*/  HMMA.16816.F32.BF16 R36, R28.reuse, R20, R36 ;  /* 0x000000141c24723c */ /* 0x040ff00000041824 */
[----:B------:R-:W-:Y:S01]  /*7790*/  HMMA.16816.F32.BF16 R124, R28, R16, R124 ;  /* 0x000000101c7c723c */ /* 0x000fe2000004187c */
[----:B------:R-:W3:Y:S07]  /*77a0*/  LDSM.16.MT88.4 R28, [R10+0xa000] ;  /* 0x00a000000a1c783b */ /* 0x000eee0000004200 */
[C---:B------:R-:W-:Y:S08]  /*77b0*/  HMMA.16816.F32.BF16 R116, R32.reuse, R20, R116 ;  /* 0x000000142074723c */ /* 0x040ff00000041874 */
[----:B------:R-:W-:Y:S01]  /*77c0*/  HMMA.16816.F32.BF16 R32, R32, R16, R24 ;  /* 0x000000102020723c */ /* 0x000fe20000041818 */
[----:B------:R-:W4:Y:S07]  /*77d0*/  LDSM.16.MT88.4 R24, [R2+0xa000] ;  /* 0x00a000000218783b */ /* 0x000f2e0000004200 */
[C---:B0-----:R-:W-:Y:S08]  /*77e0*/  HMMA.16816.F32.BF16 R36, R120.reuse, R22, R36 ;  /* 0x000000167824723c */ /* 0x041ff00000041824 */
[----:B------:R-:W-:Y:S01]  /*77f0*/  HMMA.16816.F32.BF16 R124, R120, R18, R124 ;  /* 0x00000012787c723c */ /* 0x000fe2000004187c */
[----:B------:R-:W-:Y:S07]  /*7800*/  LDSM.16.MT88.4 R120, [R2+0xa800] ;  /* 0x00a800000278783b */ /* 0x000fee0000004200 */
[C---:B-1----:R-:W-:Y:S01]  /*7810*/  HMMA.16816.F32.BF16 R116, R112.reuse, R22, R116 ;  /* 0x000000167074723c */ /* 0x042fe20000041874 */
[----:B------:R-:W0:Y:S07]  /*7820*/  LDSM.16.MT88.4 R20, [R10+0xa400] ;  /* 0x00a400000a14783b */ /* 0x000e2e0000004200 */
[----:B------:R-:W-:Y:S01]  /*7830*/  HMMA.16816.F32.BF16 R32, R112, R18, R32 ;  /* 0x000000127020723c */ /* 0x000fe20000041820 */
[----:B------:R-:W1:Y:S04]  /*7840*/  LDSM.16.MT88.4 R16, [R2+0xa400] ;  /* 0x00a400000210783b */ /* 0x000e680000004200 */
[----:B------:R-:W-:Y:S03]  /*7850*/  LDSM.16.M88.4 R112, [R3+0x100] ;  /* 0x000100000370783b */ /* 0x000fe60000000200 */
[C---:B---3--:R-:W-:Y:S08]  /*7860*/  HMMA.16816.F32.BF16 R36, R28.reuse, R44, R36 ;  /* 0x0000002c1c24723c */ /* 0x048ff00000041824 */
[----:B------:R-:W-:Y:S01]  /*7870*/  HMMA.16816.F32.BF16 R124, R28, R40, R124 ;  /* 0x000000281c7c723c */ /* 0x000fe2000004187c */
[----:B------:R-:W3:Y:S07]  /*7880*/  LDSM.16.MT88.4 R28, [R10+0xa800] ;  /* 0x00a800000a1c783b */ /* 0x000eee0000004200 */
[C---:B----4-:R-:W-:Y:S08]  /*7890*/  HMMA.16816.F32.BF16 R116, R24.reuse, R44, R116 ;  /* 0x0000002c1874723c */ /* 0x050ff00000041874 */
[----:B------:R-:W-:Y:S01]  /*78a0*/  HMMA.16816.F32.BF16 R32, R24, R40, R32 ;  /* 0x000000281820723c */ /* 0x000fe20000041820 */
[----:B------:R-:W4:Y:S07]  /*78b0*/  LDSM.16.M88.4 R24, [R3+0x4100] ;  /* 0x004100000318783b */ /* 0x000f2e0000000200 */
[C---:B0-----:R-:W-:Y:S08]  /*78c0*/  HMMA.16816.F32.BF16 R36, R20.reuse, R46, R36 ;  /* 0x0000002e1424723c */ /* 0x041ff00000041824 */
[----:B------:R-:W-:Y:S01]  /*78d0*/  HMMA.16816.F32.BF16 R124, R20, R42, R124 ;  /* 0x0000002a147c723c */ /* 0x000fe2000004187c */
[----:B------:R-:W0:Y:S07]  /*78e0*/  LDSM.16.MT88.4 R20, [R10+0xac00] ;  /* 0x00ac00000a14783b */ /* 0x000e2e0000004200 */
[C---:B-1----:R-:W-:Y:S01]  /*78f0*/  HMMA.16816.F32.BF16 R116, R16.reuse, R46, R116 ;  /* 0x0000002e1074723c */ /* 0x042fe20000041874 */
[----:B------:R-:W-:Y:S07]  /*7900*/  LDSM.16.M88.4 R44, [R7+0x4180] ;  /* 0x00418000072c783b */ /* 0x000fee0000000200 */
[----:B------:R-:W-:Y:S01]  /*7910*/  HMMA.16816.F32.BF16 R32, R16, R42, R32 ;  /* 0x0000002a1020723c */ /* 0x000fe20000041820 */
[----:B------:R-:W1:Y:S04]  /*7920*/  LDSM.16.MT88.4 R16, [R2+0xac00] ;  /* 0x00ac00000210783b */ /* 0x000e680000004200 */
[----:B------:R-:W-:Y:S03]  /*7930*/  LDSM.16.M88.4 R40, [R7+0x180] ;  /* 0x000180000728783b */ /* 0x000fe60000000200 */
[C---:B---3--:R-:W-:Y:S08]  /*7940*/  HMMA.16816.F32.BF16 R36, R28.reuse, R112, R36 ;  /* 0x000000701c24723c */ /* 0x048ff00000041824 */
[----:B----4-:R-:W-:Y:S01]  /*7950*/  HMMA.16816.F32.BF16 R124, R28, R24, R124 ;  /* 0x000000181c7c723c */ /* 0x010fe2000004187c */
[----:B------:R-:W3:Y:S07]  /*7960*/  LDSM.16.MT88.4 R28, [R10+0xb000] ;  /* 0x00b000000a1c783b */ /* 0x000eee0000004200 */
[C---:B------:R-:W-:Y:S08]  /*7970*/  HMMA.16816.F32.BF16 R116, R120.reuse, R112, R116 ;  /* 0x000000707874723c */ /* 0x040ff00000041874 */
[----:B------:R-:W-:Y:S01]  /*7980*/  HMMA.16816.F32.BF16 R120, R120, R24, R32 ;  /* 0x000000187878723c */ /* 0x000fe20000041820 */
[----:B------:R-:W4:Y:S07]  /*7990*/  LDSM.16.MT88.4 R32, [R2+0xb000] ;  /* 0x00b000000220783b */ /* 0x000f2e0000004200 */
        /* <DEDUP_REMOVED lines=8> */
[C---:B---3--:R-:W-:Y:S08]  /*7a20*/  HMMA.16816.F32.BF16 R36, R28.reuse, R40, R36 ;  /* 0x000000281c24723c */ /* 0x048ff00000041824 */
[----:B------:R-:W-:Y:S01]  /*7a30*/  HMMA.16816.F32.BF16 R124, R28, R44, R124 ;  /* 0x0000002c1c7c723c */ /* 0x000fe2000004187c */
[----:B------:R-:W3:Y:S07]  /*7a40*/  LDSM.16.M88.4 R28, [R3+0x180] ;  /* 0x00018000031c783b */ /* 0x000eee0000000200 */
[C---:B----4-:R-:W-:Y:S08]  /*7a50*/  HMMA.16816.F32.BF16 R116, R32.reuse, R40, R116 ;  /* 0x000000282074723c */ /* 0x050ff00000041874 */
[----:B------:R-:W-:Y:S01]  /*7a60*/  HMMA.16816.F32.BF16 R120, R32, R44, R120 ;  /* 0x0000002c2078723c */ /* 0x000fe20000041878 */
[----:B------:R-:W4:Y:S04]  /*7a70*/  LDSM.16.M88.4 R32, [R3+0x4180] ;  /* 0x004180000320783b */ /* 0x000f280000000200 */
[----:B------:R-:W2:Y:S03]  /*7a80*/  S2R R212, SR_TID.X ;  /* 0x0000000000d47919 */ /* 0x000ea60000002100 */
[C---:B0-----:R-:W-:Y:S01]  /*7a90*/  HMMA.16816.F32.BF16 R36, R20.reuse, R42, R36 ;  /* 0x0000002a1424723c */ /* 0x041fe20000041824 */
[----:B------:R-:W5:Y:S07]  /*7aa0*/  LDL.64 R44, [R1+0x3b0] ;  /* 0x0003b000012c7983 */ /* 0x000f6e0000100a00 */
[----:B------:R-:W-:Y:S01]  /*7ab0*/  HMMA.16816.F32.BF16 R124, R20, R46, R124 ;  /* 0x0000002e147c723c */ /* 0x000fe2000004187c */
[----:B------:R-:W0:Y:S07]  /*7ac0*/  LDSM.16.MT88.4 R20, [R10+0xbc00] ;  /* 0x00bc00000a14783b */ /* 0x000e2e0000004200 */
[C---:B-1----:R-:W-:Y:S01]  /*7ad0*/  HMMA.16816.F32.BF16 R116, R16.reuse, R42, R116 ;  /* 0x0000002a1074723c */ /* 0x042fe20000041874 */
[----:B------:R-:W5:Y:S07]  /*7ae0*/  LDL.64 R42, [R1+0x3a0] ;  /* 0x0003a000012a7983 */ /* 0x000f6e0000100a00 */
[----:B------:R-:W-:Y:S01]  /*7af0*/  HMMA.16816.F32.BF16 R120, R16, R46, R120 ;  /* 0x0000002e1078723c */ /* 0x000fe20000041878 */
[----:B------:R-:W1:Y:S01]  /*7b00*/  LDSM.16.MT88.4 R16, [R2+0xbc00] ;  /* 0x00bc00000210783b */ /* 0x000e620000004200 */
[----:B--2---:R-:W-:-:S02]  /*7b10*/  LOP3.LUT R128, R212, 0x7f, RZ, 0xc0, !PT ;  /* 0x0000007fd4807812 */ /* 0x004fc400078ec0ff */
[----:B------:R-:W-:Y:S01]  /*7b20*/  LOP3.LUT R40, R212, 0x1c, RZ, 0xc0, !PT ;  /* 0x0000001cd4287812 */ /* 0x000fe200078ec0ff */
[----:B------:R-:W2:Y:S03]  /*7b30*/  LDL.64 R46, [R1+0x380] ;  /* 0x00038000012e7983 */ /* 0x000ea60000100a00 */
[C---:B---3--:R-:W-:Y:S08]  /*7b40*/  HMMA.16816.F32.BF16 R36, R24.reuse, R28, R36 ;  /* 0x0000001c1824723c */ /* 0x048ff00000041824 */
[----:B----4-:R-:W-:Y:S01]  /*7b50*/  HMMA.16816.F32.BF16 R24, R24, R32, R124 ;  /* 0x000000201818723c */ /* 0x010fe2000004187c */
[----:B------:R-:W3:Y:S04]  /*7b60*/  LDL.64 R124, [R1+0x328] ;  /* 0x00032800017c7983 */ /* 0x000ee80000100a00 */
[----:B------:R-:W4:Y:S03]  /*7b70*/  LDL.64 R126, [R1+0x2a8] ;  /* 0x0002a800017e7983 */ /* 0x000f260000100a00 */
[C---:B------:R-:W-:Y:S08]  /*7b80*/  HMMA.16816.F32.BF16 R116, R112.reuse, R28, R116 ;  /* 0x0000001c7074723c */ /* 0x040ff00000041874 */
[----:B------:R-:W-:Y:S01]  /*7b90*/  HMMA.16816.F32.BF16 R120, R112, R32, R120 ;  /* 0x000000207078723c */ /* 0x000fe20000041878 */
[----:B------:R-:W2:Y:S04]  /*7ba0*/  LDL.64 R114, [R1+0x3c8] ;  /* 0x0003c80001727983 */ /* 0x000ea80000100a00 */
[----:B------:R-:W2:Y:S03]  /*7bb0*/  LDL.64 R112, [R1+0x3b8] ;  /* 0x0003b80001707983 */ /* 0x000ea60000100a00 */
[C---:B0-----:R-:W-:Y:S01]  /*7bc0*/  HMMA.16816.F32.BF16 R36, R20.reuse, R30, R36 ;  /* 0x0000001e1424723c */ /* 0x041fe20000041824 */
[----:B------:R-:W2:Y:S07]  /*7bd0*/  LDL.64 R32, [R1+0x398] ;  /* 0x0003980001207983 */ /* 0x000eae0000100a00 */
[----:B------:R-:W-:Y:S08]  /*7be0*/  HMMA.16816.F32.BF16 R24, R20, R34, R24 ;  /* 0x000000221418723c */ /* 0x000ff00000041818 */
[C---:B-1----:R-:W-:Y:S01]  /*7bf0*/  HMMA.16816.F32.BF16 R20, R16.reuse, R30, R116 ;  /* 0x0000001e1014723c */ /* 0x042fe20000041874 */
[----:B------:R-:W2:Y:S04]  /*7c00*/  LDL.64 R116, [R1+0x2f8] ;  /* 0x0002f80001747983 */ /* 0x000ea80000100a00 */
[----:B------:R-:W2:Y:S03]  /*7c10*/  LDL.64 R118, [R1+0x308] ;  /* 0x0003080001767983 */ /* 0x000ea60000100a00 */
[----:B------:R-:W-:Y:S01]  /*7c20*/  HMMA.16816.F32.BF16 R16, R16, R34, R120 ;  /* 0x000000221010723c */ /* 0x000fe20000041878 */
[----:B------:R-:W-:Y:S01]  /*7c30*/  FMUL R15, R36, c[0x0][0x188] ;  /* 0x00006200240f7a20 */ /* 0x000fe20000400000 */
[----:B------:R-:W2:Y:S01]  /*7c40*/  LDL.64 R34, [R1+0x3a8] ;  /* 0x0003a80001227983 */ /* 0x000ea20000100a00 */
[----:B------:R-:W-:-:S02]  /*7c50*/  FMUL R4, R37, c[0x0][0x188] ;  /* 0x0000620025047a20 */ /* 0x000fc40000400000 */
[----:B------:R-:W-:Y:S01]  /*7c60*/  FMUL R2, R38, c[0x0][0x188] ;  /* 0x0000620026027a20 */ /* 0x000fe20000400000 */
[----:B------:R-:W2:Y:S01]  /*7c70*/  LDL.64 R122, [R1+0x2d8] ;  /* 0x0002d800017a7983 */ /* 0x000ea20000100a00 */
[----:B------:R-:W-:Y:S01]  /*7c80*/  FMUL R3, R39, c[0x0][0x188] ;  /* 0x0000620027037a20 */ /* 0x000fe20000400000 */
[----:B------:R-:W-:Y:S01]  /*7c90*/  FMNMX R15, R15, R4, !PT ;  /* 0x000000040f0f7209 */ /* 0x000fe20007800000 */
[----:B------:R-:W-:Y:S01]  /*7ca0*/  FMUL R4, R26, c[0x0][0x188] ;  /* 0x000062001a047a20 */ /* 0x000fe20000400000 */
[----:B------:R-:W2:Y:S02]  /*7cb0*/  LDL.64 R120, [R1+0x2c8] ;  /* 0x0002c80001787983 */ /* 0x000ea40000100a00 */
[----:B------:R-:W-:-:S04]  /*7cc0*/  FMNMX R2, R2, R3, !PT ;  /* 0x0000000302027209 */ /* 0x000fc80007800000 */
[----:B------:R-:W-:Y:S02]  /*7cd0*/  FMUL R28, R20, c[0x0][0x188] ;  /* 0x00006200141c7a20 */ /* 0x000fe40000400000 */
[----:B------:R-:W-:Y:S02]  /*7ce0*/  FMUL R29, R21, c[0x0][0x188] ;  /* 0x00006200151d7a20 */ /* 0x000fe40000400000 */
[----:B------:R-:W-:Y:S02]  /*7cf0*/  FMUL R30, R22, c[0x0][0x188] ;  /* 0x00006200161e7a20 */ /* 0x000fe40000400000 */
[----:B------:R-:W-:Y:S01]  /*7d00*/  FMUL R31, R23, c[0x0][0x188] ;  /* 0x00006200171f7a20 */ /* 0x000fe20000400000 */
[----:B------:R-:W-:Y:S01]  /*7d10*/  FMNMX R28, R28, R29, !PT ;  /* 0x0000001d1c1c7209 */ /* 0x000fe20007800000 */
        /* <DEDUP_REMOVED lines=10> */
[----:B------:R-:W-:-:S02]  /*7dc0*/  FMUL R29, R17, c[0x0][0x188] ;  /* 0x00006200111d7a20 */ /* 0x000fc40000400000 */
[----:B------:R-:W-:Y:S01]  /*7dd0*/  FMUL R31, R19, c[0x0][0x188] ;  /* 0x00006200131f7a20 */ /* 0x000fe20000400000 */
[----:B------:R-:W-:Y:S02]  /*7de0*/  FMNMX R5, R15, R5, !PT ;  /* 0x000000050f057209 */ /* 0x000fe40007800000 */
[----:B------:R-:W-:Y:S02]  /*7df0*/  FMNMX R2, R28, R2, !PT ;  /* 0x000000021c027209 */ /* 0x000fe40007800000 */
[----:B------:R-:W-:Y:S02]  /*7e00*/  FMNMX R3, R29, R3, !PT ;  /* 0x000000031d037209 */ /* 0x000fe40007800000 */
[----:B------:R-:W-:Y:S01]  /*7e10*/  FMNMX R31, R31, R4, !PT ;  /* 0x000000041f1f7209 */ /* 0x000fe20007800000 */
[----:B------:R-:W0:Y:S04]  /*7e20*/  SHFL.BFLY PT, R29, R5, 0x2, 0x1f ;  /* 0x0c401f00051d7f89 */ /* 0x000e2800000e0000 */
[----:B------:R-:W1:Y:S04]  /*7e30*/  SHFL.BFLY PT, R28, R2, 0x2, 0x1f ;  /* 0x0c401f00021c7f89 */ /* 0x000e6800000e0000 */
[----:B------:R-:W1:Y:S04]  /*7e40*/  SHFL.BFLY PT, R4, R3, 0x2, 0x1f ;  /* 0x0c401f0003047f89 */ /* 0x000e6800000e0000 */
[----:B------:R-:W1:Y:S01]  /*7e50*/  SHFL.BFLY PT, R15, R31, 0x2, 0x1f ;  /* 0x0c401f001f0f7f89 */ /* 0x000e6200000e0000 */
[----:B0-----:R-:W-:-:S02]  /*7e60*/  FMNMX R29, R5, R29, !PT ;  /* 0x0000001d051d7209 */ /* 0x001fc40007800000 */
[----:B-1----:R-:W-:Y:S02]  /*7e70*/  FMNMX R28, R2, R28, !PT ;  /* 0x0000001c021c7209 */ /* 0x002fe40007800000 */
[----:B------:R-:W-:Y:S02]  /*7e80*/  FMNMX R4, R3, R4, !PT ;  /* 0x0000000403047209 */ /* 0x000fe40007800000 */
[----:B------:R-:W-:Y:S01]  /*7e90*/  FMNMX R15, R31, R15, !PT ;  /* 0x0000000f1f0f7209 */ /* 0x000fe20007800000 */
[----:B------:R-:W0:Y:S04]  /*7ea0*/  SHFL.BFLY PT, R30, R29, 0x1, 0x1f ;  /* 0x0c201f001d1e7f89 */ /* 0x000e2800000e0000 */
[----:B------:R-:W1:Y:S04]  /*7eb0*/  SHFL.BFLY PT, R5, R28, 0x1, 0x1f ;  /* 0x0c201f001c057f89 */ /* 0x000e6800000e0000 */
[----:B------:R-:W1:Y:S04]  /*7ec0*/  SHFL.BFLY PT, R3, R4, 0x1, 0x1f ;  /* 0x0c201f0004037f89 */ /* 0x000e6800000e0000 */
[----:B------:R-:W1:Y:S01]  /*7ed0*/  SHFL.BFLY PT, R2, R15, 0x1, 0x1f ;  /* 0x0c201f000f027f89 */ /* 0x000e6200000e0000 */
[----:B0-----:R-:W-:-:S03]  /*7ee0*/  FMNMX R30, R29, R30, !PT ;  /* 0x0000001e1d1e7209 */ /* 0x001fc60007800000 */
[----:B------:R-:W-:Y:S01]  /*7ef0*/  BAR.SYNC.DEFER_BLOCKING 0x0 ;  /* 0x0000000000007b1d */ /* 0x000fe20000010000 */
[----:B-1----:R-:W-:-:S05]  /*7f00*/  FMNMX R5, R28, R5, !PT ;  /* 0x000000051c057209 */ /* 0x002fca0007800000 */
[----:B------:R-:W2:Y:S01]  /*7f10*/  LDL.64 R28, [R1+0x3d0] ;  /* 0x0003d000011c7983 */ /* 0x000ea20000100a00 */
[----:B------:R-:W-:Y:S02]  /*7f20*/  FMNMX R3, R4, R3, !PT ;  /* 0x0000000304037209 */ /* 0x000fe40007800000 */
[----:B------:R-:W-:Y:S01]  /*7f30*/  FMNMX R2, R15, R2, !PT ;  /* 0x000000020f027209 */ /* 0x000fe20007800000 */
[----:B------:R0:W-:Y:S04]  /*7f40*/  @!P0 STS [R6], R30 ;  /* 0x0000001e06008388 */ /* 0x0001e80000000800 */
[----:B------:R-:W-:Y:S04]  /*7f50*/  @!P0 STS [R6+0x80], R5 ;  /* 0x0000800506008388 */ /* 0x000fe80000000800 */
[----:B------:R-:W-:Y:S04]  /*7f60*/  @!P0 STS [R6+0x100], R3 ;  /* 0x0001000306008388 */ /* 0x000fe80000000800 */
[----:B------:R-:W-:Y:S04]  /*7f70*/  @!P0 STS [R6+0x180], R2 ;  /* 0x0001800206008388 */ /* 0x000fe80000000800 */
[----:B------:R-:W-:Y:S06]  /*7f80*/  BAR.SYNC.DEFER_BLOCKING 0x0 ;  /* 0x0000000000007b1d */ /* 0x000fec0000010000 */
[----:B0-----:R-:W2:Y:S04]  /*7f90*/  LDL.64 R30, [R1+0x388] ;  /* 0x00038800011e7983 */ /* 0x001ea80000100a00 */
[----:B------:R-:W0:Y:S04]  /*7fa0*/  LDS R2, [R128.X4] ;  /* 0x0000000080027984 */ /* 0x000e280000004800 */
[----:B0-----:R-:W0:Y:S02]  /*7fb0*/  SHFL.BFLY PT, R3, R2, 0x2, 0x1f ;  /* 0x0c401f0002037f89 */ /* 0x001e2400000e0000 */
[----:B0-----:R-:W-:-:S05]  /*7fc0*/  FMNMX R3, R2, R3, !PT ;  /* 0x0000000302037209 */ /* 0x001fca0007800000 */
[----:B------:R-:W0:Y:S02]  /*7fd0*/  SHFL.BFLY PT, R2, R3, 0x1, 0x1f ;  /* 0x0c201f0003027f89 */ /* 0x000e2400000e0000 */
[----:B0-----:R-:W-:-:S05]  /*7fe0*/  FMNMX R2, R3, R2, !PT ;  /* 0x0000000203027209 */ /* 0x001fca0007800000 */
[----:B------:R-:W-:Y:S04]  /*7ff0*/  @!P0 STS [R128.X4], R2 ;  /* 0x0000000280008388 */ /* 0x000fe80000004800 */
[----:B------:R-:W-:Y:S06]  /*8000*/  BAR.SYNC.DEFER_BLOCKING 0x0 ;  /* 0x0000000000007b1d */ /* 0x000fec0000010000 */
[----:B------:R-:W0:Y:S04]  /*8010*/  LDS R2, [R40.X4] ;  /* 0x0000000028027984 */ /* 0x000e280000004800 */
[----:B------:R-:W1:Y:S04]  /*8020*/  LDS R3, [R40.X4+0x80] ;  /* 0x0000800028037984 */ /* 0x000e680000004800 */
[----:B------:R-:W1:Y:S04]  /*8030*/  LDS R4, [R40.X4+0x100] ;  /* 0x0001000028047984 */ /* 0x000e680000004800 */
[----:B------:R3:W1:Y:S04]  /*8040*/  LDS R5, [R40.X4+0x180] ;  /* 0x0001800028057984 */ /* 0x0006680000004800 */
[----:B---3--:R-:W3:Y:S01]  /*8050*/  LDL.64 R40, [R1+0x390] ;  /* 0x0003900001287983 */ /* 0x008ee20000100a00 */
[----:B0-----:R-:W-:-:S05]  /*8060*/  FMNMX R2, R2, R181, !PT ;  /* 0x000000b502027209 */ /* 0x001fca0007800000 */
[----:B------:R-:W-:-:S04]  /*8070*/  FFMA R37, R37, c[0x0][0x188], -R2 ;  /* 0x0000620025257a23 */ /* 0x000fc80000000802 */
[----:B------:R-:W-:Y:S02]  /*8080*/  FMUL R37, R37, 1.4426950216293334961 ;  /* 0x3fb8aa3b25257820 */ /* 0x000fe40000400000 */
[----:B------:R-:W-:Y:S02]  /*8090*/  FFMA R213, R36, c[0x0][0x188], -R2 ;  /* 0x0000620024d57a23 */ /* 0x000fe40000000802 */
[----:B------:R0:W-:Y:S01]  /*80a0*/  MUFU.EX2 R211, R37 ;  /* 0x0000002500d37308 */ /* 0x0001e20000000800 */
[----:B-1----:R-:W-:Y:S01]  /*80b0*/  FMNMX R3, R3, R179, !PT ;  /* 0x000000b303037209 */ /* 0x002fe20007800000 */
[----:B0-----:R-:W2:Y:S04]  /*80c0*/  LDL.64 R36, [R1+0x3c0] ;  /* 0x0003c00001247983 */ /* 0x001ea80000100a00 */
[----:B------:R-:W-:-:S02]  /*80d0*/  FFMA R38, R38, c[0x0][0x188], -R3 ;  /* 0x0000620026267a23 */ /* 0x000fc40000000803 */
[----:B------:R-:W-:Y:S02]  /*80e0*/  FFMA R39, R39, c[0x0][0x188], -R3 ;  /* 0x0000620027277a23 */ /* 0x000fe40000000803 */
[----:B------:R-:W-:Y:S02]  /*80f0*/  FMUL R38, R38, 1.4426950216293334961 ;  /* 0x3fb8aa3b26267820 */ /* 0x000fe40000400000 */
[----:B------:R-:W-:Y:S02]  /*8100*/  FMUL R39, R39, 1.4426950216293334961 ;  /* 0x3fb8aa3b27277820 */ /* 0x000fe40000400000 */
[----:B------:R-:W-:Y:S08]  /*8110*/  MUFU.EX2 R209, R38 ;  /* 0x0000002600d17308 */ /* 0x000ff00000000800 */
[----:B------:R0:W-:Y:S02]  /*8120*/  MUFU.EX2 R207, R39 ;  /* 0x0000002700cf7308 */ /* 0x0001e40000000800 */
[----:B0-----:R-:W2:Y:S01]  /*8130*/  LDL.64 R38, [R1+0x378] ;  /* 0x0003780001267983 */ /* 0x001ea20000100a00 */
[----:B------:R-:W-:-:S02]  /*8140*/  FMNMX R4, R4, R177, !PT ;  /* 0x000000b104047209 */ /* 0x000fc40007800000 */
[----:B------:R-:W-:-:S03]  /*8150*/  FMNMX R5, R5, R175, !PT ;  /* 0x000000af05057209 */ /* 0x000fc60007800000 */
[--C-:B------:R-:W-:Y:S02]  /*8160*/  FFMA R20, R20, c[0x0][0x188], -R4.reuse ;  /* 0x0000620014147a23 */ /* 0x100fe40000000804 */
[----:B------:R-:W-:Y:S02]  /*8170*/  FFMA R21, R21, c[0x0][0x188], -R4 ;  /* 0x0000620015157a23 */ /* 0x000fe40000000804 */
[--C-:B------:R-:W-:Y:S02]  /*8180*/  FFMA R22, R22, c[0x0][0x188], -R5.reuse ;  /* 0x0000620016167a23 */ /* 0x100fe40000000805 */
[----:B------:R-:W-:Y:S02]  /*8190*/  FFMA R23, R23, c[0x0][0x188], -R5 ;  /* 0x0000620017177a23 */ /* 0x000fe40000000805 */
[----:B------:R-:W-:Y:S02]  /*81a0*/  FMUL R213, R213, 1.4426950216293334961 ;  /* 0x3fb8aa3bd5d57820 */ /* 0x000fe40000400000 */
[----:B------:R-:W-:-:S02]  /*81b0*/  FMUL R20, R20, 1.4426950216293334961 ;  /* 0x3fb8aa3b14147820 */ /* 0x000fc40000400000 */
[----:B------:R-:W-:Y:S02]  /*81c0*/  FMUL R21, R21, 1.4426950216293334961 ;  /* 0x3fb8aa3b15157820 */ /* 0x000fe40000400000 */
[----:B------:R-:W-:Y:S02]  /*81d0*/  FFMA R16, R16, c[0x0][0x188], -R4 ;  /* 0x0000620010107a23 */ /* 0x000fe40000000804 */
[----:B------:R-:W-:Y:S02]  /*81e0*/  FFMA R24, R24, c[0x0][0x188], -R2 ;  /* 0x0000620018187a23 */ /* 0x000fe40000000802 */
[----:B------:R-:W-:Y:S02]  /*81f0*/  FFMA R26, R26, c[0x0][0x188], -R3 ;  /* 0x000062001a1a7a23 */ /* 0x000fe40000000803 */
[----:B------:R-:W-:Y:S02]  /*8200*/  FMUL R22, R22, 1.4426950216293334961 ;  /* 0x3fb8aa3b16167820 */ /* 0x000fe40000400000 */
[----:B------:R-:W-:-:S02]  /*8210*/  FMUL R23, R23, 1.4426950216293334961 ;  /* 0x3fb8aa3b17177820 */ /* 0x000fc40000400000 */
[----:B------:R-:W-:Y:S01]  /*8220*/  FFMA R18, R18, c[0x0][0x188], -R5 ;  /* 0x0000620012127a23 */ /* 0x000fe20000000805 */
[----:B------:R-:W-:Y:S01]  /*8230*/  MUFU.EX2 R197, R20 ;  /* 0x0000001400c57308 */ /* 0x000fe20000000800 */
[----:B------:R-:W-:Y:S02]  /*8240*/  FMUL R16, R16, 1.4426950216293334961 ;  /* 0x3fb8aa3b10107820 */ /* 0x000fe40000400000 */
[----:B------:R-:W-:Y:S02]  /*8250*/  FFMA R17, R17, c[0x0][0x188], -R4 ;  /* 0x0000620011117a23 */ /* 0x000fe40000000804 */
[----:B------:R-:W-:Y:S02]  /*8260*/  FMUL R24, R24, 1.4426950216293334961 ;  /* 0x3fb8aa3b18187820 */ /* 0x000fe40000400000 */
[----:B------:R-:W-:Y:S01]  /*8270*/  FFMA R25, R25, c[0x0][0x188], -R2 ;  /* 0x0000620019197a23 */ /* 0x000fe20000000802 */
[----:B------:R-:W0:Y:S01]  /*8280*/  MUFU.EX2 R195, R21 ;  /* 0x0000001500c37308 */ /* 0x000e220000000800 */
[----:B------:R-:W-:-:S02]  /*8290*/  FFMA R27, R27, c[0x0][0x188], -R3 ;  /* 0x000062001b1b7a23 */ /* 0x000fc40000000803 */
[----:B------:R-:W-:Y:S02]  /*82a0*/  FMUL R26, R26, 1.4426950216293334961 ;  /* 0x3fb8aa3b1a1a7820 */ /* 0x000fe40000400000 */
[----:B------:R-:W-:Y:S02]  /*82b0*/  FMUL R18, R18, 1.4426950216293334961 ;  /* 0x3fb8aa3b12127820 */ /* 0x000fe40000400000 */
[----:B------:R-:W-:Y:S01]  /*82c0*/  FFMA R19, R19, c[0x0][0x188], -R5 ;  /* 0x0000620013137a23 */ /* 0x000fe20000000805 */
[----:B------:R-:W1:Y:S01]  /*82d0*/  MUFU.EX2 R213, R213 ;  /* 0x000000d500d57308 */ /* 0x000e620000000800 */
[----:B------:R-:W-:Y:S02]  /*82e0*/  FMUL R17, R17, 1.4426950216293334961 ;  /* 0x3fb8aa3b11117820 */ /* 0x000fe40000400000 */
[----:B------:R-:W-:-:S05]  /*82f0*/  FMUL R25, R25, 1.4426950216293334961 ;  /* 0x3fb8aa3b19197820 */ /* 0x000fca0000400000 */
[----:B------:R-:W-:Y:S01]  /*8300*/  MUFU.EX2 R193, R22 ;  /* 0x0000001600c17308 */ /* 0x000fe20000000800 */
[----:B------:R-:W-:Y:S02]  /*8310*/  FMUL R27, R27, 1.4426950216293334961 ;  /* 0x3fb8aa3b1b1b7820 */ /* 0x000fe40000400000 */
[----:B------:R-:W-:-:S05]  /*8320*/  FMUL R19, R19, 1.4426950216293334961 ;  /* 0x3fb8aa3b13137820 */ /* 0x000fca0000400000 */
[----:B------:R-:W0:Y:S08]  /*8330*/  MUFU.EX2 R191, R23 ;  /* 0x0000001700bf7308 */ /* 0x000e300000000800 */
[----:B------:R-:W0:Y:S08]  /*8340*/  MUFU.EX2 R189, R16 ;  /* 0x0000001000bd7308 */ /* 0x000e300000000800 */
[----:B------:R-:W0:Y:S08]  /*8350*/  MUFU.EX2 R205, R24 ;  /* 0x0000001800cd7308 */ /* 0x000e300000000800 */
[----:B------:R-:W0:Y:S08]  /*8360*/  MUFU.EX2 R201, R26 ;  /* 0x0000001a00c97308 */ /* 0x000e300000000800 */
[----:B------:R0:W1:Y:S08]  /*8370*/  MUFU.EX2 R185, R18 ;  /* 0x0000001200b97308 */ /* 0x0000700000000800 */
[----:B------:R-:W1:Y:S01]  /*8380*/  MUFU.EX2 R187, R17 ;  /* 0x0000001100bb7308 */ /* 0x000e620000000800 */
[----:B0-----:R-:W-:-:S07]  /*8390*/  FADD R18, R197, R195 ;  /* 0x000000c3c5127221 */ /* 0x001fce0000000000 */
[----:B------:R-:W0:Y:S08]  /*83a0*/  MUFU.EX2 R203, R25 ;  /* 0x0000001900cb7308 */ /* 0x000e300000000800 */
[----:B------:R0:W4:Y:S08]  /*83b0*/  MUFU.EX2 R199, R27 ;  /* 0x0000001b00c77308 */ /* 0x0001300000000800 */
[----:B------:R4:W5:Y:S01]  /*83c0*/  MUFU.EX2 R183, R19 ;  /* 0x0000001300b77308 */ /* 0x0009620000000800 */
[----:B-1----:R-:W-:Y:S01]  /*83d0*/  FADD R21, R213, R211 ;  /* 0x000000d3d5157221 */ /* 0x002fe20000000000 */
[----:B0-----:R-:W3:Y:S01]  /*83e0*/  LDL.64 R26, [R1+0x360] ;  /* 0x00036000011a7983 */ /* 0x001ee20000100a00 */
[----:B------:R-:W-:-:S02]  /*83f0*/  FADD R17, R193, R191 ;  /* 0x000000bfc1117221 */ /* 0x000fc40000000000 */
[----:B------:R-:W-:Y:S02]  /*8400*/  FADD R18, R189, R18 ;  /* 0x00000012bd127221 */ /* 0x000fe40000000000 */
[----:B----4-:R-:W-:Y:S02]  /*8410*/  FADD R19, R209, R207 ;  /* 0x000000cfd1137221 */ /* 0x010fe40000000000 */
[----:B------:R-:W-:Y:S02]  /*8420*/  FADD R21, R205, R21 ;  /* 0x00000015cd157221 */ /* 0x000fe40000000000 */
[----:B------:R-:W-:Y:S02]  /*8430*/  FADD R19, R201, R19 ;  /* 0x00000013c9137221 */ /* 0x000fe40000000000 */
[----:B------:R-:W-:Y:S02]  /*8440*/  FADD R17, R185, R17 ;  /* 0x00000011b9117221 */ /* 0x000fe40000000000 */
[----:B------:R-:W-:-:S02]  /*8450*/  FADD R18, R187, R18 ;  /* 0x00000012bb127221 */ /* 0x000fc40000000000 */
[----:B------:R-:W-:Y:S02]  /*8460*/  FADD R21, R203, R21 ;  /* 0x00000015cb157221 */ /* 0x000fe40000000000 */
[----:B------:R-:W-:Y:S02]  /*8470*/  FADD R19, R199, R19 ;  /* 0x00000013c7137221 */ /* 0x000fe40000000000 */
[----:B-----5:R-:W-:Y:S01]  /*8480*/  FADD R17, R183, R17 ;  /* 0x00000011b7117221 */ /* 0x020fe20000000000 */
[----:B------:R-:W0:Y:S04]  /*8490*/  SHFL.BFLY PT, R15, R18, 0x2, 0x1f ;  /* 0x0c401f00120f7f89 */ /* 0x000e2800000e0000 */
[----:B------:R-:W1:Y:S04]  /*84a0*/  SHFL.BFLY PT, R22, R21, 0x2, 0x1f ;  /* 0x0c401f0015167f89 */ /* 0x000e6800000e0000 */
[----:B------:R-:W4:Y:S04]  /*84b0*/  SHFL.BFLY PT, R20, R19, 0x2, 0x1f ;  /* 0x0c401f0013147f89 */ /* 0x000f2800000e0000 */
[----:B------:R-:W5:Y:S01]  /*84c0*/  SHFL.BFLY PT, R16, R17, 0x2, 0x1f ;  /* 0x0c401f0011107f89 */ /* 0x000f6200000e0000 */
[----:B0-----:R-:W-:-:S02]  /*84d0*/  FADD R15, R18, R15 ;  /* 0x0000000f120f7221 */ /* 0x001fc40000000000 */
[----:B-1----:R-:W-:Y:S02]  /*84e0*/  FADD R22, R21, R22 ;  /* 0x0000001615167221 */ /* 0x002fe40000000000 */
[----:B----4-:R-:W-:Y:S02]  /*84f0*/  FADD R20, R19, R20 ;  /* 0x0000001413147221 */ /* 0x010fe40000000000 */
[----:B-----5:R-:W-:Y:S01]  /*8500*/  FADD R18, R17, R16 ;  /* 0x0000001011127221 */ /* 0x020fe20000000000 */
[----:B------:R-:W0:Y:S04]  /*8510*/  SHFL.BFLY PT, R21, R22, 0x1, 0x1f ;  /* 0x0c201f0016157f89 */ /* 0x000e2800000e0000 */
[----:B------:R-:W1:Y:S04]  /*8520*/  SHFL.BFLY PT, R19, R20, 0x1, 0x1f ;  /* 0x0c201f0014137f89 */ /* 0x000e6800000e0000 */
[----:B------:R-:W4:Y:S04]  /*8530*/  SHFL.BFLY PT, R17, R15, 0x1, 0x1f ;  /* 0x0c201f000f117f89 */ /* 0x000f2800000e0000 */
[----:B------:R-:W5:Y:S01]  /*8540*/  SHFL.BFLY PT, R16, R18, 0x1, 0x1f ;  /* 0x0c201f0012107f89 */ /* 0x000f6200000e0000 */
[----:B0-----:R-:W-:-:S03]  /*8550*/  FADD R21, R22, R21 ;  /* 0x0000001516157221 */ /* 0x001fc60000000000 */
[----:B------:R-:W-:Y:S01]  /*8560*/  BAR.SYNC.DEFER_BLOCKING 0x0 ;  /* 0x0000000000007b1d */ /* 0x000fe20000010000 */
[----:B-1----:R-:W-:Y:S02]  /*8570*/  FADD R19, R20, R19 ;  /* 0x0000001314137221 */ /* 0x002fe40000000000 */
[----:B----4-:R-:W-:Y:S02]  /*8580*/  FADD R17, R15, R17 ;  /* 0x000000110f117221 */ /* 0x010fe40000000000 */
[----:B-----5:R-:W-:Y:S01]  /*8590*/  FADD R16, R18, R16 ;  /* 0x0000001012107221 */ /* 0x020fe20000000000 */
[----:B------:R-:W-:Y:S04]  /*85a0*/  @!P0 STS [R6], R21 ;  /* 0x0000001506008388 */ /* 0x000fe80000000800 */
[----:B------:R-:W-:Y:S04]  /*85b0*/  @!P0 STS [R6+0x80], R19 ;  /* 0x0000801306008388 */ /* 0x000fe80000000800 */
[----:B------:R-:W-:Y:S04]  /*85c0*/  @!P0 STS [R6+0x100], R17 ;  /* 0x0001001106008388 */ /* 0x000fe80000000800 */
[----:B------:R-:W-:Y:S04]  /*85d0*/  @!P0 STS [R6+0x180], R16 ;  /* 0x0001801006008388 */ /* 0x000fe80000000800 */
[----:B------:R-:W-:Y:S06]  /*85e0*/  BAR.SYNC.DEFER_BLOCKING 0x0 ;  /* 0x0000000000007b1d */ /* 0x000fec0000010000 */
[----:B------:R-:W0:Y:S04]  /*85f0*/  LDS R15, [R128.X4] ;  /* 0x00000000800f7984 */ /* 0x000e280000004800 */
[----:B0-----:R-:W0:Y:S02]  /*8600*/  SHFL.BFLY PT, R16, R15, 0x2, 0x1f ;  /* 0x0c401f000f107f89 */ /* 0x001e2400000e0000 */
[----:B0-----:R-:W-:-:S05]  /*8610*/  FADD R15, R15, R16 ;  /* 0x000000100f0f7221 */ /* 0x001fca0000000000 */
[----:B------:R-:W0:Y:S02]  /*8620*/  SHFL.BFLY PT, R16, R15, 0x1, 0x1f ;  /* 0x0c201f000f107f89 */ /* 0x000e2400000e0000 */
[----:B0-----:R-:W-:-:S05]  /*8630*/  FADD R15, R15, R16 ;  /* 0x000000100f0f7221 */ /* 0x001fca0000000000 */
[----:B------:R0:W-:Y:S01]  /*8640*/  @!P0 STS [R128.X4], R15 ;  /* 0x0000000f80008388 */ /* 0x0001e20000004800 */
[----:B--2---:R-:W-:-:S03]  /*8650*/  IMAD.WIDE R16, R12, 0x2, R28 ;  /* 0x000000020c107825 */ /* 0x004fc600078e021c */
[----:B------:R-:W-:Y:S01]  /*8660*/  BAR.SYNC.DEFER_BLOCKING 0x0 ;  /* 0x0000000000007b1d */ /* 0x000fe20000010000 */
[----:B------:R-:W-:-:S04]  /*8670*/  IMAD.WIDE R22, R12, 0x2, R36 ;  /* 0x000000020c167825 */ /* 0x000fc800078e0224 */
[C---:B------:R-:W-:Y:S01]  /*8680*/  IMAD.WIDE R24, R12.reuse, 0x2, R114 ;  /* 0x000000020c187825 */ /* 0x040fe200078e0272 */
[----:B------:R-:W2:Y:S03]  /*8690*/  LDL.64 R36, [R1+0x368] ;  /* 0x0003680001247983 */ /* 0x000ea60000100a00 */
[C---:B------:R-:W-:Y:S01]  /*86a0*/  IMAD.WIDE R18, R12.reuse, 0x2, R44 ;  /* 0x000000020c127825 */ /* 0x040fe200078e022c */
[----:B------:R-:W4:Y:S03]  /*86b0*/  LDL.64 R28, [R1+0x370] ;  /* 0x00037000011c7983 */ /* 0x000f260000100a00 */
[C---:B------:R-:W-:Y:S01]  /*86c0*/  IMAD.WIDE R20, R12.reuse, 0x2, R112 ;  /* 0x000000020c147825 */ /* 0x040fe200078e0270 */
[----:B------:R-:W5:Y:S04]  /*86d0*/  LDL.64 R114, [R1+0x2e8] ;  /* 0x0002e80001727983 */ /* 0x000f680000100a00 */
[----:B------:R-:W5:Y:S04]  /*86e0*/  LDL.64 R112, [R1+0x2d0] ;  /* 0x0002d00001707983 */ /* 0x000f680000100a00 */
[----:B------:R-:W5:Y:S04]  /*86f0*/  LDL.64 R44, [R1+0x358] ;  /* 0x00035800012c7983 */ /* 0x000f680000100a00 */
[----:B------:R1:W5:Y:S04]  /*8700*/  LDG.E.U16 R173, [R16.64] ;  /* 0x0000000410ad7981 */ /* 0x000368000c1e1500 */
[----:B------:R0:W5:Y:S04]  /*8710*/  LDG.E.U16 R171, [R24.64] ;  /* 0x0000000418ab7981 */ /* 0x000168000c1e1500 */
[----:B------:R3:W5:Y:S01]  /*8720*/  LDG.E.U16 R169, [R22.64] ;  /* 0x0000000416a97981 */ /* 0x000762000c1e1500 */
[----:B-1----:R-:W-:-:S03]  /*8730*/  IMAD.WIDE R16, R12, 0x2, R34 ;  /* 0x000000020c107825 */ /* 0x002fc600078e0222 */
[----:B------:R1:W5:Y:S01]  /*8740*/  LDG.E.U16 R165, [R18.64] ;  /* 0x0000000412a57981 */ /* 0x000362000c1e1500 */
[----:B0-----:R-:W-:-:S03]  /*8750*/  IMAD.WIDE R24, R12, 0x2, R42 ;  /* 0x000000020c187825 */ /* 0x001fc600078e022a */
[----:B------:R0:W5:Y:S01]  /*8760*/  LDG.E.U16 R153, [R16.64] ;  /* 0x0000000410997981 */ /* 0x000162000c1e1500 */
[----:B---3--:R-:W-:-:S03]  /*8770*/  IMAD.WIDE R22, R12, 0x2, R40 ;  /* 0x000000020c167825 */ /* 0x008fc600078e0228 */
[----:B------:R-:W3:Y:S01]  /*8780*/  LDL.64 R42, [R1+0x348] ;  /* 0x00034800012a7983 */ /* 0x000ee20000100a00 */
[----:B-1----:R-:W-:-:S03]  /*8790*/  IMAD.WIDE R18, R12, 0x2, R30 ;  /* 0x000000020c127825 */ /* 0x002fc600078e021e */
[----:B------:R-:W5:Y:S01]  /*87a0*/  LDL.64 R40, [R1+0x338] ;  /* 0x0003380001287983 */ /* 0x000f620000100a00 */
[----:B0-----:R-:W-:-:S03]  /*87b0*/  IMAD.WIDE R16, R12, 0x2, R32 ;  /* 0x000000020c107825 */ /* 0x001fc600078e0220 */
[----:B------:R0:W5:Y:S04]  /*87c0*/  LDG.E.U16 R167, [R20.64] ;  /* 0x0000000414a77981 */ /* 0x000168000c1e1500 */
[----:B------:R-:W5:Y:S04]  /*87d0*/  LDL.64 R32, [R1+0x340] ;  /* 0x0003400001207983 */ /* 0x000f680000100a00 */
[----:B------:R-:W5:Y:S01]  /*87e0*/  LDL.64 R30, [R1+0x330] ;  /* 0x00033000011e7983 */ /* 0x000f620000100a00 */
[----:B0-----:R-:W-:-:S03]  /*87f0*/  IMAD.WIDE R20, R12, 0x2, R46 ;  /* 0x000000020c147825 */ /* 0x001fc600078e022e */
[----:B------:R0:W5:Y:S04]  /*8800*/  LDG.E.U16 R18, [R18.64] ;  /* 0x0000000412127981 */ /* 0x000168000c1e1500 */
[----:B------:R-:W5:Y:S04]  /*8810*/  LDL.64 R46, [R1+0x318] ;  /* 0x00031800012e7983 */ /* 0x000f680000100a00 */
[----:B------:R1:W5:Y:S04]  /*8820*/  LDG.E.U16 R16, [R16.64] ;  /* 0x0000000410107981 */ /* 0x000368000c1e1500 */
[----:B0-----:R0:W5:Y:S01]  /*8830*/  LDG.E.U16 R19, [R20.64] ;  /* 0x0000000414137981 */ /* 0x001162000c1e1500 */
[----:B------:R-:W-:-:S03]  /*8840*/  IMAD.WIDE R26, R12, 0x2, R26 ;  /* 0x000000020c1a7825 */ /* 0x000fc600078e021a */
[----:B------:R-:W5:Y:S04]  /*8850*/  LDL.64 R34, [R1+0x350] ;  /* 0x0003500001227983 */ /* 0x000f680000100a00 */
[----:B-1----:R2:W5:Y:S01]  /*8860*/  LDG.E.U16 R17, [R22.64] ;  /* 0x0000000416117981 */ /* 0x002562000c1e1500 */
[----:B0-----:R-:W-:-:S03]  /*8870*/  IMAD.WIDE R20, R12, 0x2, R38 ;  /* 0x000000020c147825 */ /* 0x001fc600078e0226 */
[----:B------:R-:W5:Y:S04]  /*8880*/  LDL.64 R38, [R1+0x320] ;  /* 0x0003200001267983 */ /* 0x000f680000100a00 */
[----:B------:R0:W5:Y:S04]  /*8890*/  LDG.E.U16 R20, [R20.64] ;  /* 0x0000000414147981 */ /* 0x000168000c1e1500 */
[----:B------:R1:W5:Y:S04]  /*88a0*/  LDG.E.U16 R15, [R24.64] ;  /* 0x00000004180f7981 */ /* 0x000368000c1e1500 */
[----:B------:R-:W5:Y:S01]  /*88b0*/  LDL.64 R128, [R1+0x2b8] ;  /* 0x0002b80001807983 */ /* 0x000f620000100a00 */
[----:B--2---:R-:W-:-:S03]  /*88c0*/  IMAD.WIDE R22, R12, 0x2, R36 ;  /* 0x000000020c167825 */ /* 0x004fc600078e0224 */
[----:B------:R-:W2:Y:S01]  /*88d0*/  LDL.64 R36, [R1+0x310] ;  /* 0x0003100001247983 */ /* 0x000ea20000100a00 */
[----:B----4-:R-:W-:-:S03]  /*88e0*/  IMAD.WIDE R28, R12, 0x2, R28 ;  /* 0x000000020c1c7825 */ /* 0x010fc600078e021c */
[----:B------:R4:W2:Y:S04]  /*88f0*/  LDG.E.U16 R22, [R22.64] ;  /* 0x0000000416167981 */ /* 0x0008a8000c1e1500 */
[----:B0-----:R5:W2:Y:S04]  /*8900*/  LDG.E.U16 R21, [R28.64] ;  /* 0x000000041c157981 */ /* 0x001aa8000c1e1500 */
[----:B----4-:R3:W4:Y:S02]  /*8910*/  LDG.E.U16 R23, [R26.64] ;  /* 0x000000041a177981 */ /* 0x010724000c1e1500 */
[----:B---3--:R-:W-:-:S02]  /*8920*/  IMAD.WIDE R26, R12, 0x2, R42 ;  /* 0x000000020c1a7825 */ /* 0x008fc400078e022a */
[----:B------:R-:W3:Y:S02]  /*8930*/  LDL.64 R42, [R1+0x2f0] ;  /* 0x0002f000012a7983 */ /* 0x000ee40000100a00 */
[C---:B-----5:R-:W-:Y:S02]  /*8940*/  IMAD.WIDE R28, R12.reuse, 0x2, R40 ;  /* 0x000000020c1c7825 */ /* 0x060fe400078e0228 */
[----:B------:R-:W5:Y:S04]  /*8950*/  LDL.64 R40, [R1+0x2e0] ;  /* 0x0002e00001287983 */ /* 0x000f680000100a00 */
[----:B------:R0:W4:Y:S01]  /*8960*/  LDG.E.U16 R26, [R26.64] ;  /* 0x000000041a1a7981 */ /* 0x000122000c1e1500 */
[----:B------:R-:W-:-:S03]  /*8970*/  IMAD.WIDE R32, R12, 0x2, R32 ;  /* 0x000000020c207825 */ /* 0x000fc600078e0220 */
[----:B------:R1:W4:Y:S01]  /*8980*/  LDG.E.U16 R28, [R28.64] ;  /* 0x000000041c1c7981 */ /* 0x000322000c1e1500 */
[----:B------:R-:W-:-:S03]  /*8990*/  IMAD.WIDE R30, R12, 0x2, R30 ;  /* 0x000000020c1e7825 */ /* 0x000fc600078e021e */
[----:B0-----:R0:W4:Y:S04]  /*89a0*/  LDG.E.U16 R27, [R32.64] ;  /* 0x00000004201b7981 */ /* 0x001128000c1e1500 */
[----:B-1----:R1:W4:Y:S01]  /*89b0*/  LDG.E.U16 R29, [R30.64] ;  /* 0x000000041e1d7981 */ /* 0x002322000c1e1500 */
[----:B0-----:R-:W-:-:S03]  /*89c0*/  IMAD.WIDE R32, R12, 0x2, R46 ;  /* 0x000000020c207825 */ /* 0x001fc600078e022e */
[----:B------:R-:W4:Y:S01]  /*89d0*/  LDL.64 R46, [R1+0x2c0] ;  /* 0x0002c000012e7983 */ /* 0x000f220000100a00 */
[----:B-1----:R-:W-:-:S03]  /*89e0*/  IMAD.WIDE R30, R12, 0x2, R124 ;  /* 0x000000020c1e7825 */ /* 0x002fc600078e027c */
[----:B------:R-:W4:Y:S04]  /*89f0*/  LDL.64 R124, [R1+0x298] ;  /* 0x00029800017c7983 */ /* 0x000f280000100a00 */
[----:B------:R0:W4:Y:S01]  /*8a00*/  LDG.E.U16 R30, [R30.64] ;  /* 0x000000041e1e7981 */ /* 0x000122000c1e1500 */
[----:B------:R-:W-:-:S03]  /*8a10*/  IMAD.WIDE R38, R12, 0x2, R38 ;  /* 0x000000020c267825 */ /* 0x000fc600078e0226 */
[----:B------:R1:W4:Y:S04]  /*8a20*/  LDG.E.U16 R32, [R32.64] ;  /* 0x0000000420207981 */ /* 0x000328000c1e1500 */
[----:B0-----:R0:W4:Y:S02]  /*8a30*/  LDG.E.U16 R31, [R38.64] ;  /* 0x00000004261f7981 */ /* 0x001124000c1e1500 */
[C---:B0-----:R-:W-:Y:S02]  /*8a40*/  IMAD.WIDE R38, R12.reuse, 0x2, R114 ;  /* 0x000000020c267825 */ /* 0x041fe400078e0272 */
[----:B------:R-:W4:Y:S04]  /*8a50*/  LDL.64 R114, [R1+0x290] ;  /* 0x0002900001727983 */ /* 0x000f280000100a00 */
[----:B------:R0:W4:Y:S01]  /*8a60*/  LDG.E.U16 R38, [R38.64] ;  /* 0x0000000426267981 */ /* 0x000122000c1e1500 */
[----:B------:R-:W-:-:S04]  /*8a70*/  IMAD.WIDE R112, R12, 0x2, R112 ;  /* 0x000000020c707825 */ /* 0x000fc800078e0270 */
[C---:B------:R-:W-:Y:S02]  /*8a80*/  IMAD.WIDE R24, R12.reuse, 0x2, R44 ;  /* 0x000000020c187825 */ /* 0x040fe400078e022c */
[----:B------:R-:W4:Y:S02]  /*8a90*/  LDL.64 R44, [R1+0x300] ;  /* 0x00030000012c7983 */ /* 0x000f240000100a00 */
[C---:B------:R-:W-:Y:S02]  /*8aa0*/  IMAD.WIDE R34, R12.reuse, 0x2, R34 ;  /* 0x000000020c227825 */ /* 0x040fe400078e0222 */
[----:B------:R0:W4:Y:S04]  /*8ab0*/  LDG.E.U16 R24, [R24.64] ;  /* 0x0000000418187981 */ /* 0x000128000c1e1500 */
[----:B0-----:R0:W4:Y:S02]  /*8ac0*/  LDG.E.U16 R25, [R34.64] ;  /* 0x0000000422197981 */ /* 0x001124000c1e1500 */
[----:B0-----:R-:W-:-:S02]  /*8ad0*/  IMAD.WIDE R34, R12, 0x2, R118 ;  /* 0x000000020c227825 */ /* 0x001fc400078e0276 */
[----:B------:R-:W4:Y:S04]  /*8ae0*/  LDL.64 R118, [R1+0x2b0] ;  /* 0x0002b00001767983 */ /* 0x000f280000100a00 */
[----:B------:R0:W4:Y:S01]  /*8af0*/  LDG.E.U16 R34, [R34.64] ;  /* 0x0000000422227981 */ /* 0x000122000c1e1500 */
[----:B--2---:R-:W-:-:S05]  /*8b00*/  IMAD.WIDE R36, R12, 0x2, R36 ;  /* 0x000000020c247825 */ /* 0x004fca00078e0224 */
[----:B-1----:R1:W2:Y:S02]  /*8b10*/  LDG.E.U16 R33, [R36.64] ;  /* 0x0000000424217981 */ /* 0x0022a4000c1e1500 */
[C---:B-1----:R-:W-:Y:S02]  /*8b20*/  IMAD.WIDE R36, R12.reuse, 0x2, R116 ;  /* 0x000000020c247825 */ /* 0x042fe400078e0274 */
[----:B------:R-:W2:Y:S04]  /*8b30*/  LDL.64 R116, [R1+0x2a0] ;  /* 0x0002a00001747983 */ /* 0x000ea80000100a00 */
[----:B------:R1:W2:Y:S01]  /*8b40*/  LDG.E.U16 R36, [R36.64] ;  /* 0x0000000424247981 */ /* 0x0002a2000c1e1500 */
[----:B---3--:R-:W-:-:S04]  /*8b50*/  IMAD.WIDE R42, R12, 0x2, R42 ;  /* 0x000000020c2a7825 */ /* 0x008fc800078e022a */
[C---:B-----5:R-:W-:Y:S01]  /*8b60*/  IMAD.WIDE R40, R12.reuse, 0x2, R40 ;  /* 0x000000020c287825 */ /* 0x060fe200078e0228 */
[----:B-1----:R1:W3:Y:S04]  /*8b70*/  LDG.E.U16 R37, [R42.64] ;  /* 0x000000042a257981 */ /* 0x0022e8000c1e1500 */
[----:B------:R5:W3:Y:S01]  /*8b80*/  LDG.E.U16 R39, [R40.64] ;  /* 0x0000000428277981 */ /* 0x000ae2000c1e1500 */
[----:B-1----:R-:W-:-:S03]  /*8b90*/  IMAD.WIDE R42, R12, 0x2, R120 ;  /* 0x000000020c2a7825 */ /* 0x002fc600078e0278 */
[----:B------:R-:W3:Y:S01]  /*8ba0*/  LDL.64 R120, [R1+0x270] ;  /* 0x0002700001787983 */ /* 0x000ee20000100a00 */
[----:B-----5:R-:W-:-:S03]  /*8bb0*/  IMAD.WIDE R40, R12, 0x2, R122 ;  /* 0x000000020c287825 */ /* 0x020fc600078e027a */
[----:B------:R-:W5:Y:S04]  /*8bc0*/  LDL.64 R122, [R1+0x280] ;  /* 0x00028000017a7983 */ /* 0x000f680000100a00 */
[----:B------:R1:W5:Y:S04]  /*8bd0*/  LDG.E.U16 R40, [R40.64] ;  /* 0x0000000428287981 */ /* 0x000368000c1e1500 */
[----:B------:R0:W5:Y:S01]  /*8be0*/  LDG.E.U16 R42, [R42.64] ;  /* 0x000000042a2a7981 */ /* 0x000162000c1e1500 */
[----:B----4-:R-:W-:-:S03]  /*8bf0*/  IMAD.WIDE R46, R12, 0x2, R46 ;  /* 0x000000020c2e7825 */ /* 0x010fc600078e022e */
[----:B-1----:R1:W4:Y:S04]  /*8c00*/  LDG.E.U16 R41, [R112.64] ;  /* 0x0000000470297981 */ /* 0x002328000c1e1500 */
[----:B0-----:R0:W4:Y:S01]  /*8c10*/  LDG.E.U16 R43, [R46.64] ;  /* 0x000000042e2b7981 */ /* 0x001122000c1e1500 */
[----:B-1----:R-:W-:-:S03]  /*8c20*/  IMAD.WIDE R112, R12, 0x2, R124 ;  /* 0x000000020c707825 */ /* 0x002fc600078e027c */
[----:B------:R-:W4:Y:S01]  /*8c30*/  LDL.64 R124, [R1+0x240] ;  /* 0x00024000017c7983 */ /* 0x000f220000100a00 */
[----:B0-----:R-:W-:-:S03]  /*8c40*/  IMAD.WIDE R46, R12, 0x2, R126 ;  /* 0x000000020c2e7825 */ /* 0x001fc600078e027e */
[----:B------:R-:W4:Y:S04]  /*8c50*/  LDL.64 R126, [R1+0x250] ;  /* 0x00025000017e7983 */ /* 0x000f280000100a00 */
[----:B------:R0:W4:Y:S04]  /*8c60*/  LDG.E.U16 R112, [R112.64] ;  /* 0x0000000470707981 */ /* 0x000128000c1e1500 */
[----:B------:R1:W4:Y:S01]  /*8c70*/  LDG.E.U16 R46, [R46.64] ;  /* 0x000000042e2e7981 */ /* 0x000322000c1e1500 */
[----:B------:R-:W-:-:S05]  /*8c80*/  IMAD.WIDE R114, R12, 0x2, R114 ;  /* 0x000000020c727825 */ /* 0x000fca00078e0272 */
[----:B0-----:R0:W4:Y:S02]  /*8c90*/  LDG.E.U16 R113, [R114.64] ;  /* 0x0000000472717981 */ /* 0x001124000c1e1500 */
[C---:B0-----:R-:W-:Y:S02]  /*8ca0*/  IMAD.WIDE R114, R12.reuse, 0x2, R130 ;  /* 0x000000020c727825 */ /* 0x041fe400078e0282 */
[----:B------:R-:W4:Y:S02]  /*8cb0*/  LDL.64 R130, [R1+0x220] ;  /* 0x0002200001827983 */ /* 0x000f240000100a00 */
[C---:B------:R-:W-:Y:S02]  /*8cc0*/  IMAD.WIDE R44, R12.reuse, 0x2, R44 ;  /* 0x000000020c2c7825 */ /* 0x040fe400078e022c */
[----:B------:R0:W4:Y:S04]  /*8cd0*/  LDG.E.U16 R114, [R114.64] ;  /* 0x0000000472727981 */ /* 0x000128000c1e1500 */
[----:B------:R0:W4:Y:S01]  /*8ce0*/  LDG.E.U16 R35, [R44.64] ;  /* 0x000000042c237981 */ /* 0x000122000c1e1500 */
[----:B------:R-:W-:-:S04]  /*8cf0*/  IMAD.WIDE R132, R12, 0x2, R132 ;  /* 0x000000020c847825 */ /* 0x000fc800078e0284 */
[C---:B0-----:R-:W-:Y:S02]  /*8d00*/  IMAD.WIDE R44, R12.reuse, 0x2, R128 ;  /* 0x000000020c2c7825 */ /* 0x041fe400078e0280 */
        /* <DEDUP_REMOVED lines=15> */
[----:B------:R5:W2:Y:S01]  /*8e00*/  LDG.E.U16 R115, [R122.64] ;  /* 0x000000047a737981 */ /* 0x000aa2000c1e1500 */
[----:B-1----:R-:W-:-:S03]  /*8e10*/  IMAD.WIDE R120, R12, 0x2, R136 ;  /* 0x000000020c787825 */ /* 0x002fc600078e0288 */
[----:B------:R-:W2:Y:S01]  /*8e20*/  LDL.64 R136, [R1+0x200] ;  /* 0x0002000001887983 */ /* 0x000ea20000100a00 */
[----:B-----5:R-:W-:-:S03]  /*8e30*/  IMAD.WIDE R122, R12, 0x2, R134 ;  /* 0x000000020c7a7825 */ /* 0x020fc600078e0286 */
[----:B------:R-:W5:Y:S04]  /*8e40*/  LDL.64 R134, [R1+0x1f0] ;  /* 0x0001f00001867983 */ /* 0x000f680000100a00 */
[----:B------:R1:W3:Y:S04]  /*8e50*/  LDG.E.U16 R120, [R120.64] ;  /* 0x0000000478787981 */ /* 0x0002e8000c1e1500 */
[----:B------:R0:W3:Y:S01]  /*8e60*/  LDG.E.U16 R122, [R122.64] ;  /* 0x000000047a7a7981 */ /* 0x0000e2000c1e1500 */
[----:B----4-:R-:W-:-:S04]  /*8e70*/  IMAD.WIDE R124, R12, 0x2, R124 ;  /* 0x000000020c7c7825 */ /* 0x010fc800078e027c */
[----:B------:R-:W-:-:S05]  /*8e80*/  IMAD.WIDE R126, R12, 0x2, R126 ;  /* 0x000000020c7e7825 */ /* 0x000fca00078e027e */
[----:B-1----:R1:W4:Y:S04]  /*8e90*/  LDG.E.U16 R121, [R126.64] ;  /* 0x000000047e797981 */ /* 0x002328000c1e1500 */
[----:B0-----:R0:W3:Y:S01]  /*8ea0*/  LDG.E.U16 R123, [R124.64] ;  /* 0x000000047c7b7981 */ /* 0x0010e2000c1e1500 */
[----:B-1----:R-:W-:-:S03]  /*8eb0*/  IMAD.WIDE R126, R12, 0x2, R140 ;  /* 0x000000020c7e7825 */ /* 0x002fc600078e028c */
[----:B------:R-:W3:Y:S01]  /*8ec0*/  LDL.64 R140, [R1+0x1d0] ;  /* 0x0001d000018c7983 */ /* 0x000ee20000100a00 */
[----:B0-----:R-:W-:-:S03]  /*8ed0*/  IMAD.WIDE R124, R12, 0x2, R142 ;  /* 0x000000020c7c7825 */ /* 0x001fc600078e028e */
[----:B------:R0:W4:Y:S04]  /*8ee0*/  LDG.E.U16 R126, [R126.64] ;  /* 0x000000047e7e7981 */ /* 0x000128000c1e1500 */
[----:B------:R1:W4:Y:S01]  /*8ef0*/  LDG.E.U16 R124, [R124.64] ;  /* 0x000000047c7c7981 */ /* 0x000322000c1e1500 */
[----:B------:R-:W-:-:S03]  /*8f00*/  IMAD.WIDE R130, R12, 0x2, R130 ;  /* 0x000000020c827825 */ /* 0x000fc600078e0282 */
[----:B------:R-:W4:Y:S04]  /*8f10*/  LDL.64 R142, [R1+0x1e0] ;  /* 0x0001e000018e7983 */ /* 0x000f280000100a00 */
[----:B0-----:R0:W4:Y:S04]  /*8f20*/  LDG.E.U16 R127, [R130.64] ;  /* 0x00000004827f7981 */ /* 0x001128000c1e1500 */
[----:B-1----:R1:W4:Y:S01]  /*8f30*/  LDG.E.U16 R125, [R132.64] ;  /* 0x00000004847d7981 */ /* 0x002322000c1e1500 */
[----:B0-----:R-:W-:-:S03]  /*8f40*/  IMAD.WIDE R130, R12, 0x2, R150 ;  /* 0x000000020c827825 */ /* 0x001fc600078e0296 */
[----:B------:R-:W4:Y:S01]  /*8f50*/  LDL.64 R150, [R1+0x1b8] ;  /* 0x0001b80001967983 */ /* 0x000f220000100a00 */
[----:B-1----:R-:W-:-:S03]  /*8f60*/  IMAD.WIDE R132, R12, 0x2, R146 ;  /* 0x000000020c847825 */ /* 0x002fc600078e0292 */
[----:B------:R-:W4:Y:S01]  /*8f70*/  LDL.64 R146, [R1+0x1b0] ;  /* 0x0001b00001927983 */ /* 0x000f220000100a00 */
[----:B------:R-:W-:-:S03]  /*8f80*/  IMAD.WIDE R128, R12, 0x2, R128 ;  /* 0x000000020c807825 */ /* 0x000fc600078e0280 */
[----:B------:R0:W4:Y:S04]  /*8f90*/  LDG.E.U16 R132, [R132.64] ;  /* 0x0000000484847981 */ /* 0x000128000c1e1500 */
[----:B------:R1:W4:Y:S04]  /*8fa0*/  LDG.E.U16 R130, [R130.64] ;  /* 0x0000000482827981 */ /* 0x000328000c1e1500 */
[----:B------:R0:W4:Y:S02]  /*8fb0*/  LDG.E.U16 R119, [R128.64] ;  /* 0x0000000480777981 */ /* 0x000124000c1e1500 */
[----:B0-----:R-:W-:-:S02]  /*8fc0*/  IMAD.WIDE R128, R12, 0x2, R148 ;  /* 0x000000020c807825 */ /* 0x001fc400078e0294 */
[----:B------:R-:W4:Y:S02]  /*8fd0*/  LDL.64 R148, [R1+0x1c0] ;  /* 0x0001c00001947983 */ /* 0x000f240000100a00 */
[C---:B------:R-:W-:Y:S02]  /*8fe0*/  IMAD.WIDE R138, R12.reuse, 0x2, R138 ;  /* 0x000000020c8a7825 */ /* 0x040fe400078e028a */
[----:B------:R0:W4:Y:S04]  /*8ff0*/  LDG.E.U16 R128, [R128.64] ;  /* 0x0000000480807981 */ /* 0x000128000c1e1500 */
[----:B0-----:R0:W4:Y:S02]  /*9000*/  LDG.E.U16 R129, [R138.64] ;  /* 0x000000048a817981 */ /* 0x001124000c1e1500 */
[----:B0-----:R-:W-:-:S02]  /*9010*/  IMAD.WIDE R138, R12, 0x2, R158 ;  /* 0x000000020c8a7825 */ /* 0x001fc400078e029e */
[----:B------:R-:W4:Y:S04]  /*9020*/  LDL.64 R158, [R1+0x190] ;  /* 0x00019000019e7983 */ /* 0x000f280000100a00 */
[----:B------:R0:W4:Y:S01]  /*9030*/  LDG.E.U16 R138, [R138.64] ;  /* 0x000000048a8a7981 */ /* 0x000122000c1e1500 */
[----:B--2---:R-:W-:-:S04]  /*9040*/  IMAD.WIDE R136, R12, 0x2, R136 ;  /* 0x000000020c887825 */ /* 0x004fc800078e0288 */
[C---:B-----5:R-:W-:Y:S01]  /*9050*/  IMAD.WIDE R134, R12.reuse, 0x2, R134 ;  /* 0x000000020c867825 */ /* 0x060fe200078e0286 */
[----:B-1----:R1:W2:Y:S04]  /*9060*/  LDG.E.U16 R131, [R136.64] ;  /* 0x0000000488837981 */ /* 0x0022a8000c1e1500 */
[----:B------:R5:W2:Y:S01]  /*9070*/  LDG.E.U16 R133, [R134.64] ;  /* 0x0000000486857981 */ /* 0x000aa2000c1e1500 */
[----:B-1----:R-:W-:-:S03]  /*9080*/  IMAD.WIDE R136, R12, 0x2, R162 ;  /* 0x000000020c887825 */ /* 0x002fc600078e02a2 */
[----:B------:R-:W2:Y:S01]  /*9090*/  LDL.64 R162, [R1+0x170] ;  /* 0x0001700001a27983 */ /* 0x000ea20000100a00 */
[----:B-----5:R-:W-:-:S03]  /*90a0*/  IMAD.WIDE R134, R12, 0x2, R144 ;  /* 0x000000020c867825 */ /* 0x020fc600078e0290 */
[----:B------:R-:W5:Y:S04]  /*90b0*/  LDL.64 R144, [R1+0x1a0] ;  /* 0x0001a00001907983 */ /* 0x000f680000100a00 */
[----:B------:R1:W2:Y:S04]  /*90c0*/  LDG.E.U16 R136, [R136.64] ;  /* 0x0000000488887981 */ /* 0x0002a8000c1e1500 */
[----:B------:R0:W2:Y:S01]  /*90d0*/  LDG.E.U16 R134, [R134.64] ;  /* 0x0000000486867981 */ /* 0x0000a2000c1e1500 */
[----:B---3--:R-:W-:-:S05]  /*90e0*/  IMAD.WIDE R140, R12, 0x2, R140 ;  /* 0x000000020c8c7825 */ /* 0x008fca00078e028c */
[----:B-1----:R4:W2:Y:S02]  /*90f0*/  LDG.E.U16 R137, [R140.64] ;  /* 0x000000048c897981 */ /* 0x0028a4000c1e1500 */
[C---:B----4-:R-:W-:Y:S02]  /*9100*/  IMAD.WIDE R140, R12.reuse, 0x2, R150 ;  /* 0x000000020c8c7825 */ /* 0x050fe400078e0296 */
[----:B------:R-:W4:Y:S02]  /*9110*/  LDL.64 R150, [R1+0x180] ;  /* 0x0001800001967983 */ /* 0x000f240000100a00 */
[C---:B------:R-:W-:Y:S02]  /*9120*/  IMAD.WIDE R146, R12.reuse, 0x2, R146 ;  /* 0x000000020c927825 */ /* 0x040fe400078e0292 */
[----:B------:R1:W2:Y:S04]  /*9130*/  LDG.E.U16 R140, [R140.64] ;  /* 0x000000048c8c7981 */ /* 0x0002a8000c1e1500 */
[----:B-1----:R1:W2:Y:S02]  /*9140*/  LDG.E.U16 R141, [R146.64] ;  /* 0x00000004928d7981 */ /* 0x0022a4000c1e1500 */
[----:B-1----:R-:W-:-:S02]  /*9150*/  IMAD.WIDE R146, R12, 0x2, R214 ;  /* 0x000000020c927825 */ /* 0x002fc400078e02d6 */
[----:B------:R-:W2:Y:S02]  /*9160*/  LDL.64 R214, [R1+0x158] ;  /* 0x0001580001d67983 */ /* 0x000ea40000100a00 */
[C---:B------:R-:W-:Y:S02]  /*9170*/  IMAD.WIDE R142, R12.reuse, 0x2, R142 ;  /* 0x000000020c8e7825 */ /* 0x040fe400078e028e */
[----:B------:R1:W2:Y:S04]  /*9180*/  LDG.E.U16 R146, [R146.64] ;  /* 0x0000000492927981 */ /* 0x0002a8000c1e1500 */
[----:B0-----:R0:W2:Y:S02]  /*9190*/  LDG.E.U16 R135, [R142.64] ;  /* 0x000000048e877981 */ /* 0x0010a4000c1e1500 */
[----:B0-----:R-:W-:-:S02]  /*91a0*/  IMAD.WIDE R142, R12, 0x2, R160 ;  /* 0x000000020c8e7825 */ /* 0x001fc400078e02a0 */
[----:B------:R-:W2:Y:S04]  /*91b0*/  LDL.64 R160, [R1+0x160] ;  /* 0x0001600001a07983 */ /* 0x000ea80000100a00 */
[----:B------:R0:W2:Y:S01]  /*91c0*/  LDG.E.U16 R142, [R142.64] ;  /* 0x000000048e8e7981 */ /* 0x0000a2000c1e1500 */
[----:B------:R-:W-:-:S04]  /*91d0*/  IMAD.WIDE R158, R12, 0x2, R158 ;  /* 0x000000020c9e7825 */ /* 0x000fc800078e029e */
[----:B------:R-:W-:-:S05]  /*91e0*/  IMAD.WIDE R148, R12, 0x2, R148 ;  /* 0x000000020c947825 */ /* 0x000fca00078e0294 */
[----:B------:R0:W2:Y:S02]  /*91f0*/  LDG.E.U16 R139, [R148.64] ;  /* 0x00000004948b7981 */ /* 0x0000a4000c1e1500 */
[C---:B0-----:R-:W-:Y:S02]  /*9200*/  IMAD.WIDE R148, R12.reuse, 0x2, R230 ;  /* 0x000000020c947825 */ /* 0x041fe400078e02e6 */
[----:B------:R-:W2:Y:S04]  /*9210*/  LDL.64 R230, [R1+0x148] ;  /* 0x0001480001e67983 */ /* 0x000ea80000100a00 */
[----:B------:R0:W2:Y:S01]  /*9220*/  LDG.E.U16 R148, [R148.64] ;  /* 0x0000000494947981 */ /* 0x0000a2000c1e1500 */
[----:B-----5:R-:W-:-:S05]  /*9230*/  IMAD.WIDE R144, R12, 0x2, R144 ;  /* 0x000000020c907825 */ /* 0x020fca00078e0290 */
[----:B------:R5:W3:Y:S02]  /*9240*/  LDG.E.U16 R143, [R144.64] ;  /* 0x00000004908f7981 */ /* 0x000ae4000c1e1500 */
[C---:B-----5:R-:W-:Y:S02]  /*9250*/  IMAD.WIDE R144, R12.reuse, 0x2, R234 ;  /* 0x000000020c907825 */ /* 0x060fe400078e02ea */
[----:B------:R-:W5:Y:S04]  /*9260*/  LDL.64 R234, [R1+0x150] ;  /* 0x0001500001ea7983 */ /* 0x000f680000100a00 */
[----:B------:R0:W3:Y:S04]  /*9270*/  LDG.E.U16 R144, [R144.64] ;  /* 0x0000000490907981 */ /* 0x0000e8000c1e1500 */
[----:B0-----:R0:W3:Y:S01]  /*9280*/  LDG.E.U16 R145, [R158.64] ;  /* 0x000000049e917981 */ /* 0x0010e2000c1e1500 */
[----:B----4-:R-:W-:-:S05]  /*9290*/  IMAD.WIDE R150, R12, 0x2, R150 ;  /* 0x000000020c967825 */ /* 0x010fca00078e0296 */
[----:B-1----:R1:W4:Y:S02]  /*92a0*/  LDG.E.U16 R147, [R150.64] ;  /* 0x0000000496937981 */ /* 0x002324000c1e1500 */
[C---:B-1----:R-:W-:Y:S02]  /*92b0*/  IMAD.WIDE R150, R12.reuse, 0x2, R216 ;  /* 0x000000020c967825 */ /* 0x042fe400078e02d8 */
[----:B------:R-:W3:Y:S02]  /*92c0*/  LDL.64 R216, [R1+0x128] ;  /* 0x0001280001d87983 */ /* 0x000ee40000100a00 */
[C---:B--2---:R-:W-:Y:S02]  /*92d0*/  IMAD.WIDE R162, R12.reuse, 0x2, R162 ;  /* 0x000000020ca27825 */ /* 0x044fe400078e02a2 */
[----:B------:R1:W2:Y:S04]  /*92e0*/  LDG.E.U16 R150, [R150.64] ;  /* 0x0000000496967981 */ /* 0x0002a8000c1e1500 */
[----:B------:R1:W2:Y:S01]  /*92f0*/  LDG.E.U16 R149, [R162.64] ;  /* 0x00000004a2957981 */ /* 0x0002a2000c1e1500 */
[----:B0-----:R-:W-:-:S03]  /*9300*/  IMAD.WIDE R158, R12, 0x2, R214 ;  /* 0x000000020c9e7825 */ /* 0x001fc600078e02d6 */
[----:B------:R-:W2:Y:S04]  /*9310*/  LDL.64 R214, [R1+0x120] ;  /* 0x0001200001d67983 */ /* 0x000ea80000100a00 */
[----:B------:R5:W4:Y:S01]  /*9320*/  LDG.E.U16 R152, [R158.64] ;  /* 0x000000049e987981 */ /* 0x000b22000c1e1500 */
[----:B-1----:R-:W-:-:S03]  /*9330*/  IMAD.WIDE R162, R12, 0x2, R246 ;  /* 0x000000020ca27825 */ /* 0x002fc600078e02f6 */
[----:B------:R-:W4:Y:S04]  /*9340*/  LDL.64 R246, [R1+0xf8] ;  /* 0x0000f80001f67983 */ /* 0x000f280000100a00 */
[----:B------:R3:W4:Y:S01]  /*9350*/  LDG.E.U16 R168, [R162.64] ;  /* 0x00000004a2a87981 */ /* 0x000722000c1e1500 */
[----:B------:R-:W-:-:S05]  /*9360*/  IMAD.WIDE R160, R12, 0x2, R160 ;  /* 0x000000020ca07825 */ /* 0x000fca00078e02a0 */
[----:B------:R0:W4:Y:S02]  /*9370*/  LDG.E.U16 R151, [R160.64] ;  /* 0x00000004a0977981 */ /* 0x000124000c1e1500 */
[C---:B0-----:R-:W-:Y:S02]  /*9380*/  IMAD.WIDE R160, R12.reuse, 0x2, R230 ;  /* 0x000000020ca07825 */ /* 0x041fe400078e02e6 */
[----:B------:R-:W4:Y:S04]  /*9390*/  LDL.64 R230, [R1+0x110] ;  /* 0x0001100001e67983 */ /* 0x000f280000100a00 */
[----:B------:R0:W4:Y:S01]  /*93a0*/  LDG.E.U16 R166, [R160.64] ;  /* 0x00000004a0a67981 */ /* 0x000122000c1e1500 */
[----:B-----5:R-:W-:-:S03]  /*93b0*/  IMAD.WIDE R158, R12, 0x2, R234 ;  /* 0x000000020c9e7825 */ /* 0x020fc600078e02ea */
[----:B------:R-:W5:Y:S04]  /*93c0*/  LDL.64 R234, [R1+0x118] ;  /* 0x0001180001ea7983 */ /* 0x000f680000100a00 */
[----:B------:R1:W5:Y:S02]  /*93d0*/  LDG.E.U16 R164, [R158.64] ;  /* 0x000000049ea47981 */ /* 0x000364000c1e1500 */
[C---:B-1----:R-:W-:Y:S02]  /*93e0*/  IMAD.WIDE R158, R12.reuse, 0x2, R242 ;  /* 0x000000020c9e7825 */ /* 0x042fe400078e02f2 */
[----:B------:R-:W5:Y:S04]  /*93f0*/  LDL.64 R242, [R1+0xb0] ;  /* 0x0000b00001f27983 */ /* 0x000f680000100a00 */
[----:B------:R2:W5:Y:S01]  /*9400*/  LDG.E.U16 R170, [R158.64] ;  /* 0x000000049eaa7981 */ /* 0x000562000c1e1500 */
[----:B---3--:R-:W-:-:S03]  /*9410*/  IMAD.WIDE R162, R12, 0x2, R216 ;  /* 0x000000020ca27825 */ /* 0x008fc600078e02d8 */
[----:B------:R-:W3:Y:S01]  /*9420*/  LDL.64 R216, [R1+0xf0] ;  /* 0x0000f00001d87983 */ /* 0x000ee20000100a00 */
[----:B0-----:R-:W-:-:S03]  /*9430*/  IMAD.WIDE R160, R12, 0x2, R238 ;  /* 0x000000020ca07825 */ /* 0x001fc600078e02ee */
[----:B------:R-:W3:Y:S04]  /*9440*/  LDL.64 R238, [R1+0x90] ;  /* 0x0000900001ee7983 */ /* 0x000ee80000100a00 */
[----:B------:R5:W3:Y:S01]  /*9450*/  LDG.E.U16 R172, [R160.64] ;  /* 0x00000004a0ac7981 */ /* 0x000ae2000c1e1500 */
[----:B--2---:R-:W-:-:S03]  /*9460*/  IMAD.WIDE R158, R12, 0x2, R214 ;  /* 0x000000020c9e7825 */ /* 0x004fc600078e02d6 */
[----:B------:R-:W2:Y:S04]  /*9470*/  LDL.64 R214, [R1+0xd0] ;  /* 0x0000d00001d67983 */ /* 0x000ea80000100a00 */
[----:B------:R0:W3:Y:S04]  /*9480*/  LDG.E.U16 R176, [R158.64] ;  /* 0x000000049eb07981 */ /* 0x0000e8000c1e1500 */
[----:B------:R4:W3:Y:S04]  /*9490*/  LDG.E.U16 R174, [R162.64] ;  /* 0x00000004a2ae7981 */ /* 0x0008e8000c1e1500 */
[----:B0-----:R-:W3:Y:S01]  /*94a0*/  LDL.64 R158, [R1+0x108] ;  /* 0x00010800019e7983 */ /* 0x001ee20000100a00 */
[----:B----4-:R-:W-:-:S03]  /*94b0*/  IMAD.WIDE R162, R12, 0x2, R230 ;  /* 0x000000020ca27825 */ /* 0x010fc600078e02e6 */
[----:B------:R-:W4:Y:S04]  /*94c0*/  LDL.64 R230, [R1+0x50] ;  /* 0x0000500001e67983 */ /* 0x000f280000100a00 */
[----:B------:R0:W4:Y:S01]  /*94d0*/  LDG.E.U16 R180, [R162.64] ;  /* 0x00000004a2b47981 */ /* 0x000122000c1e1500 */
[----:B-----5:R-:W-:-:S03]  /*94e0*/  IMAD.WIDE R160, R12, 0x2, R234 ;  /* 0x000000020ca07825 */ /* 0x020fc600078e02ea */
[----:B------:R-:W5:Y:S04]  /*94f0*/  LDL.64 R234, [R1+0x70] ;  /* 0x0000700001ea7983 */ /* 0x000f680000100a00 */
[----:B------:R1:W5:Y:S02]  /*9500*/  LDG.E.U16 R178, [R160.64] ;  /* 0x00000004a0b27981 */ /* 0x000364000c1e1500 */
[C---:B-1----:R-:W-:Y:S02]  /*9510*/  IMAD.WIDE R160, R12.reuse, 0x2, R250 ;  /* 0x000000020ca07825 */ /* 0x042fe400078e02fa */
[----:B------:R-:W5:Y:S04]  /*9520*/  LDL.64 R250, [R1+0xe8] ;  /* 0x0000e80001fa7983 */ /* 0x000f680000100a00 */
[----:B------:R2:W5:Y:S02]  /*9530*/  LDG.E.U16 R184, [R160.64] ;  /* 0x00000004a0b87981 */ /* 0x000564000c1e1500 */
[----:B--2---:R-:W-:-:S02]  /*9540*/  IMAD.WIDE R160, R12, 0x2, R214 ;  /* 0x000000020ca07825 */ /* 0x004fc400078e02d6 */
[----:B------:R-:W2:Y:S02]  /*9550*/  LDL.64 R214, [R1+0x10] ;  /* 0x0000100001d67983 */ /* 0x000ea40000100a00 */
[C---:B---3--:R-:W-:Y:S02]  /*9560*/  IMAD.WIDE R158, R12.reuse, 0x2, R158 ;  /* 0x000000020c9e7825 */ /* 0x048fe400078e029e */
[----:B------:R5:W3:Y:S04]  /*9570*/  LDG.E.U16 R190, [R160.64] ;  /* 0x00000004a0be7981 */ /* 0x000ae8000c1e1500 */
[----:B------:R1:W3:Y:S02]  /*9580*/  LDG.E.U16 R182, [R158.64] ;  /* 0x000000049eb67981 */ /* 0x0002e4000c1e1500 */
[----:B-1----:R-:W-:-:S02]  /*9590*/  IMAD.WIDE R158, R12, 0x2, R216 ;  /* 0x000000020c9e7825 */ /* 0x002fc400078e02d8 */
[----:B------:R-:W3:Y:S02]  /*95a0*/  LDL.64 R216, [R1+0x30] ;  /* 0x0000300001d87983 */ /* 0x000ee40000100a00 */
[C---:B0-----:R-:W-:Y:S02]  /*95b0*/  IMAD.WIDE R162, R12.reuse, 0x2, R246 ;  /* 0x000000020ca27825 */ /* 0x041fe400078e02f6 */
[----:B------:R0:W3:Y:S04]  /*95c0*/  LDG.E.U16 R188, [R158.64] ;  /* 0x000000049ebc7981 */ /* 0x0000e8000c1e1500 */
[----:B------:R1:W3:Y:S04]  /*95d0*/  LDG.E.U16 R186, [R162.64] ;  /* 0x00000004a2ba7981 */ /* 0x0002e8000c1e1500 */
[----:B------:R-:W3:Y:S01]  /*95e0*/  LDL.64 R246, [R1+0xc8] ;  /* 0x0000c80001f67983 */ /* 0x000ee20000100a00 */
[----:B0-----:R-:W-:-:S03]  /*95f0*/  IMAD.WIDE R158, R12, 0x2, R238 ;  /* 0x000000020c9e7825 */ /* 0x001fc600078e02ee */
[----:B------:R-:W3:Y:S01]  /*9600*/  LDL.64 R238, [R1+0x88] ;  /* 0x0000880001ee7983 */ /* 0x000ee20000100a00 */
[----:B-1----:R-:W-:-:S03]  /*9610*/  IMAD.WIDE R162, R12, 0x2, R242 ;  /* 0x000000020ca27825 */ /* 0x002fc600078e02f2 */
[----:B------:R-:W3:Y:S04]  /*9620*/  LDL.64 R242, [R1+0xa8] ;  /* 0x0000a80001f27983 */ /* 0x000ee80000100a00 */
[----:B------:R4:W3:Y:S04]  /*9630*/  LDG.E.U16 R192, [R162.64] ;  /* 0x00000004a2c07981 */ /* 0x0008e8000c1e1500 */
[----:B------:R3:W3:Y:S01]  /*9640*/  LDG.E.U16 R194, [R158.64] ;  /* 0x000000049ec27981 */ /* 0x0006e2000c1e1500 */
[----:B----4-:R-:W-:-:S03]  /*9650*/  IMAD.WIDE R162, R12, 0x2, R230 ;  /* 0x000000020ca27825 */ /* 0x010fc600078e02e6 */
[----:B------:R-:W4:Y:S04]  /*9660*/  LDL.64 R230, [R1+0x28] ;  /* 0x0000280001e67983 */ /* 0x000f280000100a00 */
[----:B------:R0:W4:Y:S01]  /*9670*/  LDG.E.U16 R198, [R162.64] ;  /* 0x00000004a2c67981 */ /* 0x000122000c1e1500 */
[----:B-----5:R-:W-:-:S03]  /*9680*/  IMAD.WIDE R160, R12, 0x2, R234 ;  /* 0x000000020ca07825 */ /* 0x020fc600078e02ea */
[----:B------:R-:W5:Y:S04]  /*9690*/  LDL.64 R234, [R1+0x68] ;  /* 0x0000680001ea7983 */ /* 0x000f680000100a00 */
[----:B------:R2:W5:Y:S02]  /*96a0*/  LDG.E.U16 R196, [R160.64] ;  /* 0x00000004a0c47981 */ /* 0x000564000c1e1500 */
[C---:B--2---:R-:W-:Y:S02]  /*96b0*/  IMAD.WIDE R160, R12.reuse, 0x2, R214 ;  /* 0x000000020ca07825 */ /* 0x044fe400078e02d6 */
[----:B------:R-:W2:Y:S02]  /*96c0*/  LDL.64 R214, [R1+0x48] ;  /* 0x0000480001d67983 */ /* 0x000ea40000100a00 */
[----:B---3--:R-:W-:-:S02]  /*96d0*/  IMAD.WIDE R158, R12, 0x2, R216 ;  /* 0x000000020c9e7825 */ /* 0x008fc400078e02d8 */
[----:B------:R1:W3:Y:S04]  /*96e0*/  LDG.E.U16 R202, [R160.64] ;  /* 0x00000004a0ca7981 */ /* 0x0002e8000c1e1500 */
[----:B------:R-:W3:Y:S01]  /*96f0*/  LDL.64 R216, [R1+0x8] ;  /* 0x0000080001d87983 */ /* 0x000ee20000100a00 */
[----:B0-----:R-:W-:-:S03]  /*9700*/  IMAD.WIDE R162, R12, 0x2, R244 ;  /* 0x000000020ca27825 */ /* 0x001fc600078e02f4 */
[----:B------:R0:W3:Y:S01]  /*9710*/  LDG.E.U16 R200, [R158.64] ;  /* 0x000000049ec87981 */ /* 0x0000e2000c1e1500 */
[----:B-1----:R-:W-:-:S03]  /*9720*/  IMAD.WIDE R160, R12, 0x2, R246 ;  /* 0x000000020ca07825 */ /* 0x002fc600078e02f6 */
[----:B------:R1:W3:Y:S04]  /*9730*/  LDG.E.U16 R204, [R162.64] ;  /* 0x00000004a2cc7981 */ /* 0x0002e8000c1e1500 */
[----:B------:R5:W3:Y:S01]  /*9740*/  LDG.E.U16 R208, [R160.64] ;  /* 0x00000004a0d07981 */ /* 0x000ae2000c1e1500 */
[----:B0-----:R-:W-:-:S03]  /*9750*/  IMAD.WIDE R158, R12, 0x2, R250 ;  /* 0x000000020c9e7825 */ /* 0x001fc600078e02fa */
[----:B------:R-:W3:Y:S04]  /*9760*/  LDL.64 R250, [R1+0x20] ;  /* 0x0000200001fa7983 */ /* 0x000ee80000100a00 */
[----:B------:R0:W3:Y:S01]  /*9770*/  LDG.E.U16 R206, [R158.64] ;  /* 0x000000049ece7981 */ /* 0x0000e2000c1e1500 */
[----:B-1----:R-:W-:-:S03]  /*9780*/  IMAD.WIDE R162, R12, 0x2, R242 ;  /* 0x000000020ca27825 */ /* 0x002fc600078e02f2 */
[----:B------:R-:W3:Y:S04]  /*9790*/  LDL.64 R242, [R1+0xc0] ;  /* 0x0000c00001f27983 */ /* 0x000ee80000100a00 */
[----:B------:R2:W3:Y:S01]  /*97a0*/  LDG.E.U16 R210, [R162.64] ;  /* 0x00000004a2d27981 */ /* 0x0004e2000c1e1500 */
[----:B0-----:R-:W-:-:S03]  /*97b0*/  IMAD.WIDE R158, R12, 0x2, R238 ;  /* 0x000000020c9e7825 */ /* 0x001fc600078e02ee */
[----:B------:R-:W3:Y:S04]  /*97c0*/  LDL.64 R238, [R1+0xa0] ;  /* 0x0000a00001ee7983 */ /* 0x000ee80000100a00 */
[----:B------:R4:W3:Y:S04]  /*97d0*/  LDG.E.U16 R212, [R158.64] ;  /* 0x000000049ed47981 */ /* 0x0008e8000c1e1500 */
[----:B------:R-:W3:Y:S01]  /*97e0*/  LDL.64 R246, [R1+0x60] ;  /* 0x0000600001f67983 */ /* 0x000ee20000100a00 */
[----:B----4-:R-:W-:-:S03]  /*97f0*/  IMAD.WIDE R158, R12, 0x2, R230 ;  /* 0x000000020c9e7825 */ /* 0x010fc600078e02e6 */
[----:B------:R-:W4:Y:S01]  /*9800*/  LDL.64 R230, [R1+0x40] ;  /* 0x0000400001e67983 */ /* 0x000f220000100a00 */
[----:B-----5:R-:W-:-:S03]  /*9810*/  IMAD.WIDE R160, R12, 0x2, R234 ;  /* 0x000000020ca07825 */ /* 0x020fc600078e02ea */
[----:B------:R-:W5:Y:S01]  /*9820*/  LDL.64 R234, [R1] ;  /* 0x0000000001ea7983 */ /* 0x000f620000100a00 */
[----:B--2---:R-:W-:-:S03]  /*9830*/  IMAD.WIDE R162, R12, 0x2, R214 ;  /* 0x000000020ca27825 */ /* 0x004fc600078e02d6 */
[----:B------:R3:W2:Y:S04]  /*9840*/  LDG.E.U16 R214, [R160.64] ;  /* 0x00000004a0d67981 */ /* 0x0006a8000c1e1500 */
[----:B------:R0:W2:Y:S01]  /*9850*/  LDG.E.U16 R215, [R162.64] ;  /* 0x00000004a2d77981 */ /* 0x0000a2000c1e1500 */
[----:B---3--:R-:W-:-:S03]  /*9860*/  IMAD.WIDE R160, R12, 0x2, R216 ;  /* 0x000000020ca07825 */ /* 0x008fc600078e02d8 */
[----:B------:R1:W3:Y:S01]  /*9870*/  LDG.E.U16 R216, [R158.64] ;  /* 0x000000049ed87981 */ /* 0x0002e2000c1e1500 */
[----:B0-----:R-:W-:-:S03]  /*9880*/  IMAD.WIDE R162, R12, 0x2, R240 ;  /* 0x000000020ca27825 */ /* 0x001fc600078e02f0 */
[----:B------:R0:W2:Y:S04]  /*9890*/  LDG.E.U16 R217, [R160.64] ;  /* 0x00000004a0d97981 */ /* 0x0000a8000c1e1500 */
[----:B------:R0:W2:Y:S04]  /*98a0*/  LDG.E.U16 R218, [R162.64] ;  /* 0x00000004a2da7981 */ /* 0x0000a8000c1e1500 */
[----:B-1----:R-:W2:Y:S02]  /*98b0*/  LDL.64 R158, [R1+0xe0] ;  /* 0x0000e000019e7983 */ /* 0x002ea40000100a00 */
[----:B--2---:R-:W-:-:S05]  /*98c0*/  IMAD.WIDE R158, R12, 0x2, R158 ;  /* 0x000000020c9e7825 */ /* 0x004fca00078e029e */
[----:B------:R1:W2:Y:S04]  /*98d0*/  LDG.E.U16 R220, [R158.64] ;  /* 0x000000049edc7981 */ /* 0x0002a8000c1e1500 */
[----:B-1----:R-:W2:Y:S01]  /*98e0*/  LDL.64 R158, [R1+0x80] ;  /* 0x00008000019e7983 */ /* 0x002ea20000100a00 */
[----:B0-----:R-:W-:-:S03]  /*98f0*/  IMAD.WIDE R162, R12, 0x2, R238 ;  /* 0x000000020ca27825 */ /* 0x001fc600078e02ee */
[----:B------:R-:W3:Y:S01]  /*9900*/  LDL.64 R238, [R1+0x98] ;  /* 0x0000980001ee7983 */ /* 0x000ee20000100a00 */
[----:B------:R-:W-:-:S03]  /*9910*/  IMAD.WIDE R160, R12, 0x2, R242 ;  /* 0x000000020ca07825 */ /* 0x000fc600078e02f2 */
[----:B------:R4:W3:Y:S04]  /*9920*/  LDG.E.U16 R224, [R162.64] ;  /* 0x00000004a2e07981 */ /* 0x0008e8000c1e1500 */
[----:B------:R-:W3:Y:S04]  /*9930*/  LDL.64 R242, [R1+0xb8] ;  /* 0x0000b80001f27983 */ /* 0x000ee80000100a00 */
[----:B------:R0:W3:Y:S01]  /*9940*/  LDG.E.U16 R222, [R160.64] ;  /* 0x00000004a0de7981 */ /* 0x0000e2000c1e1500 */
[----:B----4-:R-:W-:-:S05]  /*9950*/  IMAD.WIDE R162, R12, 0x2, R230 ;  /* 0x000000020ca27825 */ /* 0x010fca00078e02e6 */
[----:B------:R1:W4:Y:S01]  /*9960*/  LDG.E.U16 R230, [R162.64] ;  /* 0x00000004a2e67981 */ /* 0x000322000c1e1500 */
[----:B--2---:R-:W-:-:S05]  /*9970*/  IMAD.WIDE R158, R12, 0x2, R158 ;  /* 0x000000020c9e7825 */ /* 0x004fca00078e029e */
[----:B------:R2:W4:Y:S02]  /*9980*/  LDG.E.U16 R226, [R158.64] ;  /* 0x000000049ee27981 */ /* 0x000524000c1e1500 */
[C---:B--2---:R-:W-:Y:S02]  /*9990*/  IMAD.WIDE R158, R12.reuse, 0x2, R250 ;  /* 0x000000020c9e7825 */ /* 0x044fe400078e02fa */
[----:B------:R-:W2:Y:S04]  /*99a0*/  LDL.64 R250, [R1+0x18] ;  /* 0x0000180001fa7983 */ /* 0x000ea80000100a00 */
[----:B------:R0:W2:Y:S04]  /*99b0*/  LDG.E.U16 R231, [R158.64] ;  /* 0x000000049ee77981 */ /* 0x0000a8000c1e1500 */
[----:B0-----:R-:W2:Y:S01]  /*99c0*/  LDL.64 R158, [R1+0xd8] ;  /* 0x0000d800019e7983 */ /* 0x001ea20000100a00 */
[----:B------:R-:W-:-:S03]  /*99d0*/  IMAD.WIDE R160, R12, 0x2, R246 ;  /* 0x000000020ca07825 */ /* 0x000fc600078e02f6 */
[----:B------:R-:W4:Y:S04]  /*99e0*/  LDL.64 R246, [R1+0x38] ;  /* 0x0000380001f67983 */ /* 0x000f280000100a00 */
[----:B------:R5:W4:Y:S01]  /*99f0*/  LDG.E.U16 R228, [R160.64] ;  /* 0x00000004a0e47981 */ /* 0x000b22000c1e1500 */
[----:B-1----:R-:W-:-:S04]  /*9a00*/  IMAD.WIDE R162, R12, 0x2, R236 ;  /* 0x000000020ca27825 */ /* 0x002fc800078e02ec */
[C---:B-----5:R-:W-:Y:S02]  /*9a10*/  IMAD.WIDE R160, R12.reuse, 0x2, R234 ;  /* 0x000000020ca07825 */ /* 0x060fe400078e02ea */
[----:B------:R3:W5:Y:S04]  /*9a20*/  LDG.E.U16 R235, [R162.64] ;  /* 0x00000004a2eb7981 */ /* 0x000768000c1e1500 */
[----:B------:R0:W5:Y:S01]  /*9a30*/  LDG.E.U16 R234, [R160.64] ;  /* 0x00000004a0ea7981 */ /* 0x000162000c1e1500 */
[----:B---3--:R-:W-:-:S04]  /*9a40*/  IMAD.WIDE R162, R12, 0x2, R238 ;  /* 0x000000020ca27825 */ /* 0x008fc800078e02ee */
[C---:B0-----:R-:W-:Y:S02]  /*9a50*/  IMAD.WIDE R160, R12.reuse, 0x2, R242 ;  /* 0x000000020ca07825 */ /* 0x041fe400078e02f2 */
[----:B------:R4:W3:Y:S04]  /*9a60*/  LDG.E.U16 R242, [R162.64] ;  /* 0x00000004a2f27981 */ /* 0x0008e8000c1e1500 */
[----:B------:R0:W3:Y:S04]  /*9a70*/  LDG.E.U16 R239, [R160.64] ;  /* 0x00000004a0ef7981 */ /* 0x0000e8000c1e1500 */
[----:B0-----:R-:W3:Y:S01]  /*9a80*/  LDL.64 R160, [R1+0x58] ;  /* 0x0000580001a07983 */ /* 0x001ee20000100a00 */
[----:B--2---:R-:W-:-:S05]  /*9a90*/  IMAD.WIDE R158, R12, 0x2, R158 ;  /* 0x000000020c9e7825 */ /* 0x004fca00078e029e */
[----:B------:R0:W2:Y:S04]  /*9aa0*/  LDG.E.U16 R238, [R158.64] ;  /* 0x000000049eee7981 */ /* 0x0000a8000c1e1500 */
[----:B0-----:R-:W2:Y:S01]  /*9ab0*/  LDL.64 R158, [R1+0x78] ;  /* 0x00007800019e7983 */ /* 0x001ea20000100a00 */
[----:B----4-:R-:W-:-:S05]  /*9ac0*/  IMAD.WIDE R162, R12, 0x2, R246 ;  /* 0x000000020ca27825 */ /* 0x010fca00078e02f6 */
[----:B------:R0:W4:Y:S02]  /*9ad0*/  LDG.E.U16 R247, [R162.64] ;  /* 0x00000004a2f77981 */ /* 0x000124000c1e1500 */
[----:B0-----:R-:W-:-:S06]  /*9ae0*/  IMAD.WIDE R162, R12, 0x2, R232 ;  /* 0x000000020ca27825 */ /* 0x001fcc00078e02e8 */
[----:B------:R0:W4:Y:S01]  /*9af0*/  LDG.E.U16 R162, [R162.64] ;  /* 0x00000004a2a27981 */ /* 0x000122000c1e1500 */
[----:B---3--:R-:W-:-:S05]  /*9b00*/  IMAD.WIDE R160, R12, 0x2, R160 ;  /* 0x000000020ca07825 */ /* 0x008fca00078e02a0 */
[----:B------:R1:W3:Y:S02]  /*9b10*/  LDG.E.U16 R246, [R160.64] ;  /* 0x00000004a0f67981 */ /* 0x0002e4000c1e1500 */
[----:B-1----:R-:W-:-:S04]  /*9b20*/  IMAD.WIDE R160, R12, 0x2, R248 ;  /* 0x000000020ca07825 */ /* 0x002fc800078e02f8 */
[----:B--2---:R-:W-:-:S05]  /*9b30*/  IMAD.WIDE R158, R12, 0x2, R158 ;  /* 0x000000020c9e7825 */ /* 0x004fca00078e029e */
[----:B------:R1:W2:Y:S02]  /*9b40*/  LDG.E.U16 R243, [R158.64] ;  /* 0x000000049ef37981 */ /* 0x0002a4000c1e1500 */
[----:B-1----:R-:W-:Y:S02]  /*9b50*/  IMAD.WIDE R158, R12, 0x2, R250 ;  /* 0x000000020c9e7825 */ /* 0x002fe400078e02fa */
[----:B------:R1:W2:Y:S04]  /*9b60*/  LDG.E.U16 R251, [R160.64] ;  /* 0x00000004a0fb7981 */ /* 0x0002a8000c1e1500 */
[----:B------:R0:W2:Y:S04]  /*9b70*/  LDG.E.U16 R250, [R158.64] ;  /* 0x000000049efa7981 */ /* 0x0000a8000c1e1500 */
[----:B0-----:R-:W1:Y:S01]  /*9b80*/  S2R R159, SR_TID.X ;  /* 0x00000000009f7919 */ /* 0x001e620000002100 */
[----:B------:R-:W-:Y:S01]  /*9b90*/  FADD R158, -R2, R181 ;  /* 0x000000b5029e7221 */ /* 0x000fe20000000100 */
[----:B-1----:R-:W-:-:S05]  /*9ba0*/  LOP3.LUT R160, R159, 0x1c, RZ, 0xc0, !PT ;  /* 0x0000001c9fa07812 */ /* 0x002fca00078ec0ff */
[----:B------:R-:W0:Y:S01]  /*9bb0*/  LDS R159, [R160.X4] ;  /* 0x00000000a09f7984 */ /* 0x000e220000004800 */
[----:B------:R-:W-:-:S03]  /*9bc0*/  FMUL R158, R158, 1.4426950216293334961 ;  /* 0x3fb8aa3b9e9e7820 */ /* 0x000fc60000400000 */
[----:B------:R-:W-:Y:S03]  /*9bd0*/  LDS R161, [R160.X4+0x80] ;  /* 0x00008000a0a17984 */ /* 0x000fe60000004800 */
[----:B------:R-:W0:Y:S01]  /*9be0*/  MUFU.EX2 R158, R158 ;  /* 0x0000009e009e7308 */ /* 0x000e220000000800 */
[----:B------:R-:W-:Y:S01]  /*9bf0*/  LOP3.LUT R163, R0, 0x40, RZ, 0x3c, !PT ;  /* 0x0000004000a37812 */ /* 0x000fe200078e3cff */
[----:B0-----:R-:W-:Y:S02]  /*9c00*/  FFMA R229, R158, R229, R159 ;  /* 0x000000e59ee57223 */ /* 0x001fe4000000009f */
[----:B------:R-:W-:Y:S04]  /*9c10*/  LDS R159, [R160.X4+0x100] ;  /* 0x00010000a09f7984 */ /* 0x000fe80000004800 */
[----:B------:R-:W-:Y:S04]  /*9c20*/  LDS R160, [R160.X4+0x180] ;  /* 0x00018000a0a07984 */ /* 0x000fe80000004800 */
[----:B------:R-:W-:Y:S06]  /*9c30*/  BAR.SYNC.DEFER_BLOCKING 0x0 ;  /* 0x0000000000007b1d */ /* 0x000fec0000010000 */
        /* <DEDUP_REMOVED lines=89> */
[----:B------:R-:W-:-:S03]  /*a1d0*/  F2FP.BF16.PACK_AB R211, R211, R213 ;  /* 0x000000d5d3d3723e */ /* 0x000fc600000010ff */
[----:B------:R-:W-:Y:S01]  /*a1e0*/  STS.U16 [R163+0x6600], R224 ;  /* 0x006600e0a3007388 */ /* 0x000fe20000000400 */
[----:B------:R-:W-:-:S03]  /*a1f0*/  F2FP.BF16.PACK_AB R207, R207, R209 ;  /* 0x000000d1cfcf723e */ /* 0x000fc600000010ff */
[----:B------:R-:W-:Y:S01]  /*a200*/  STS.U16 [R163+0x6a00], R226 ;  /* 0x006a00e2a3007388 */ /* 0x000fe20000000400 */
[----:B------:R-:W-:Y:S02]  /*a210*/  F2FP.BF16.PACK_AB R195, R195, R197 ;  /* 0x000000c5c3c3723e */ /* 0x000fe400000010ff */
[----:B------:R-:W-:Y:S01]  /*a220*/  F2FP.BF16.PACK_AB R191, R191, R193 ;  /* 0x000000c1bfbf723e */ /* 0x000fe200000010ff */
[----:B------:R-:W-:Y:S01]  /*a230*/  STS.U16 [R163+0x6e00], R228 ;  /* 0x006e00e4a3007388 */ /* 0x000fe20000000400 */
[----:B------:R-:W-:Y:S02]  /*a240*/  F2FP.BF16.PACK_AB R203, R203, R205 ;  /* 0x000000cdcbcb723e */ /* 0x000fe400000010ff */
[----:B0-----:R-:W-:Y:S01]  /*a250*/  LOP3.LUT R15, R9, 0x40, RZ, 0x3c, !PT ;  /* 0x00000040090f7812 */ /* 0x001fe200078e3cff */
[----:B------:R-:W-:Y:S01]  /*a260*/  STS.U16 [R163+0x7200], R230 ;  /* 0x007200e6a3007388 */ /* 0x000fe20000000400 */
[----:B------:R-:W-:-:S03]  /*a270*/  F2FP.BF16.PACK_AB R199, R199, R201 ;  /* 0x000000c9c7c7723e */ /* 0x000fc600000010ff */
[----:B------:R-:W-:Y:S01]  /*a280*/  STS.U16 [R163+0x7600], R231 ;  /* 0x007600e7a3007388 */ /* 0x000fe20000000400 */
[----:B------:R-:W-:-:S03]  /*a290*/  F2FP.BF16.PACK_AB R187, R187, R189 ;  /* 0x000000bdbbbb723e */ /* 0x000fc600000010ff */
[----:B-----5:R-:W-:Y:S01]  /*a2a0*/  STS.U16 [R163+0x7a00], R234 ;  /* 0x007a00eaa3007388 */ /* 0x020fe20000000400 */
[----:B------:R-:W-:-:S03]  /*a2b0*/  F2FP.BF16.PACK_AB R183, R183, R185 ;  /* 0x000000b9b7b7723e */ /* 0x000fc600000010ff */
        /* <DEDUP_REMOVED lines=27> */
[----:B--2---:R-:W-:Y:S04]  /*a470*/  STS.U16 [R252+0x6b00], R243 ;  /* 0x006b00f3fc007388 */ /* 0x004fe80000000400 */
[----:B---3--:R-:W-:Y:S04]  /*a480*/  STS.U16 [R252+0x6f00], R246 ;  /* 0x006f00f6fc007388 */ /* 0x008fe80000000400 */
[----:B----4-:R-:W-:Y:S04]  /*a490*/  STS.U16 [R252+0x7300], R247 ;  /* 0x007300f7fc007388 */ /* 0x010fe80000000400 */
[----:B------:R-:W-:Y:S04]  /*a4a0*/  STS.U16 [R252+0x7700], R250 ;  /* 0x007700fafc007388 */ /* 0x000fe80000000400 */
[----:B------:R-:W-:Y:S04]  /*a4b0*/  STS.U16 [R252+0x7b00], R251 ;  /* 0x007b00fbfc007388 */ /* 0x000fe80000000400 */
[----:B------:R-:W-:Y:S04]  /*a4c0*/  STS.U16 [R252+0x7f00], R162 ;  /* 0x007f00a2fc007388 */ /* 0x000fe80000000400 */
[----:B------:R-:W-:Y:S04]  /*a4d0*/  STS [R9+0xc000], R211 ;  /* 0x00c000d309007388 */ /* 0x000fe80000000800 */
[----:B------:R-:W-:Y:S04]  /*a4e0*/  STS [R9+0xc400], R207 ;  /* 0x00c400cf09007388 */ /* 0x000fe80000000800 */
[----:B------:R-:W-:Y:S04]  /*a4f0*/  STS [R9+0xc800], R195 ;  /* 0x00c800c309007388 */ /* 0x000fe80000000800 */
[----:B------:R-:W-:Y:S04]  /*a500*/  STS [R9+0xcc00], R191 ;  /* 0x00cc00bf09007388 */ /* 0x000fe80000000800 */
[----:B------:R-:W-:Y:S04]  /*a510*/  STS [R15+0xc000], R203 ;  /* 0x00c000cb0f007388 */ /* 0x000fe80000000800 */
[----:B------:R-:W-:Y:S04]  /*a520*/  STS [R15+0xc400], R199 ;  /* 0x00c400c70f007388 */ /* 0x000fe80000000800 */
[----:B------:R-:W-:Y:S04]  /*a530*/  STS [R15+0xc800], R187 ;  /* 0x00c800bb0f007388 */ /* 0x000fe80000000800 */
[----:B------:R0:W-:Y:S04]  /*a540*/  STS [R15+0xcc00], R183 ;  /* 0x00cc00b70f007388 */ /* 0x0001e80000000800 */
[----:B------:R-:W-:Y:S01]  /*a550*/  BAR.SYNC.DEFER_BLOCKING 0x0 ;  /* 0x0000000000007b1d */ /* 0x000fe20000010000 */
[----:B0-----:R-:W-:-:S04]  /*a560*/  FADD R15, -R3, R179 ;  /* 0x000000b3030f7221 */ /* 0x001fc80000000100 */
[----:B------:R-:W-:-:S06]  /*a570*/  FMUL R15, R15, 1.4426950216293334961 ;  /* 0x3fb8aa3b0f0f7820 */ /* 0x000fcc0000400000 */
[----:B------:R-:W0:Y:S01]  /*a580*/  MUFU.EX2 R15, R15 ;  /* 0x0000000f000f7308 */ /* 0x000e220000000800 */
[C---:B------:R-:W-:Y:S01]  /*a590*/  FMUL R44, R158.reuse, R104 ;  /* 0x000000689e2c7220 */ /* 0x040fe20000400000 */
[----:B------:R-:W-:Y:S04]  /*a5a0*/  LDSM.16.M88.4 R116, [R14+0xc000] ;  /* 0x00c000000e74783b */ /* 0x000fe80000000200 */
[----:B------:R-:W1:Y:S04]  /*a5b0*/  LDSM.16.M88.4 R20, [R8] ;  /* 0x000000000814783b */ /* 0x000e680000000200 */
[----:B------:R-:W2:Y:S01]  /*a5c0*/  LDSM.16.M88.4 R32, [R8+0x2000] ;  /* 0x002000000820783b */ /* 0x000ea20000000200 */
[----:B------:R-:W-:-:S02]  /*a5d0*/  FMUL R45, R158, R105 ;  /* 0x000000699e2d7220 */ /* 0x000fc40000400000 */
[C---:B0-----:R-:W-:Y:S01]  /*a5e0*/  FMUL R46, R15.reuse, R106 ;  /* 0x0000006a0f2e7220 */ /* 0x041fe20000400000 */
[----:B------:R-:W0:Y:S01]  /*a5f0*/  LDSM.16.M88.4 R24, [R8+0x1000] ;  /* 0x001000000818783b */ /* 0x000e220000000200 */
[C---:B------:R-:W-:Y:S02]  /*a600*/  FMUL R47, R15.reuse, R107 ;  /* 0x0000006b0f2f7220 */ /* 0x040fe40000400000 */
[C---:B------:R-:W-:Y:S01]  /*a610*/  FMUL R104, R158.reuse, R88 ;  /* 0x000000589e687220 */ /* 0x040fe20000400000 */
[----:B------:R-:W3:Y:S01]  /*a620*/  LDSM.16.M88.4 R28, [R8+0x3000] ;  /* 0x00300000081c783b */ /* 0x000ee20000000200 */
[----:B------:R-:W-:Y:S02]  /*a630*/  FMUL R105, R158, R89 ;  /* 0x000000599e697220 */ /* 0x000fe40000400000 */
[C---:B------:R-:W-:Y:S01]  /*a640*/  FMUL R106, R15.reuse, R90 ;  /* 0x0000005a0f6a7220 */ /* 0x040fe20000400000 */
[----:B------:R-:W4:Y:S01]  /*a650*/  LDSM.16.M88.4 R36, [R8+0x4000] ;  /* 0x004000000824783b */ /* 0x000f220000000200 */
[----:B------:R-:W-:-:S02]  /*a660*/  FMUL R107, R15, R91 ;  /* 0x0000005b0f6b7220 */ /* 0x000fc40000400000 */
[C---:B------:R-:W-:Y:S01]  /*a670*/  FMUL R112, R158.reuse, R100 ;  /* 0x000000649e707220 */ /* 0x040fe20000400000 */
[----:B------:R-:W5:Y:S01]  /*a680*/  LDSM.16.M88.4 R40, [R8+0x5000] ;  /* 0x005000000828783b */ /* 0x000f620000000200 */
[----:B------:R-:W-:Y:S02]  /*a690*/  FMUL R113, R158, R101 ;  /* 0x000000659e717220 */ /* 0x000fe40000400000 */
[C---:B------:R-:W-:Y:S01]  /*a6a0*/  FMUL R114, R15.reuse, R102 ;  /* 0x000000660f727220 */ /* 0x040fe20000400000 */
[----:B------:R-:W0:Y:S01]  /*a6b0*/  LDSM.16.M88.4 R88, [R8+0x6000] ;  /* 0x006000000858783b */ /* 0x000e220000000200 */
[----:B------:R-:W-:-:S03]  /*a6c0*/  FMUL R115, R15, R103 ;  /* 0x000000670f737220 */ /* 0x000fc60000400000 */
[----:B------:R-:W0:Y:S01]  /*a6d0*/  LDSM.16.M88.4 R100, [R8+0x7000] ;  /* 0x007000000864783b */ /* 0x000e220000000200 */
[----:B------:R-:W-:-:S03]  /*a6e0*/  LOP3.LUT R18, R14, 0x20, RZ, 0x3c, !PT ;  /* 0x000000200e127812 */ /* 0x000fc600078e3cff */
[----:B------:R-:W0:Y:S01]  /*a6f0*/  LDSM.16.M88.4 R144, [R14+0xc800] ;  /* 0x00c800000e90783b */ /* 0x000e220000000200 */
[----:B------:R-:W-:Y:S02]  /*a700*/  FADD R17, -R4, R177 ;  /* 0x000000b104117221 */ /* 0x000fe40000000100 */
[----:B------:R-:W-:Y:S01]  /*a710*/  FADD R16, -R5, R175 ;  /* 0x000000af05107221 */ /* 0x000fe20000000100 */
[----:B------:R-:W0:Y:S01]  /*a720*/  LDSM.16.M88.4 R124, [R18+0xc000] ;  /* 0x00c00000127c783b */ /* 0x000e220000000200 */
[----:B------:R-:W-:Y:S02]  /*a730*/  FMUL R17, R17, 1.4426950216293334961 ;  /* 0x3fb8aa3b11117820 */ /* 0x000fe40000400000 */
[----:B------:R-:W-:Y:S01]  /*a740*/  FMUL R16, R16, 1.4426950216293334961 ;  /* 0x3fb8aa3b10107820 */ /* 0x000fe20000400000 */
[C---:B-1----:R-:W-:Y:S01]  /*a750*/  HMMA.16816.F32.BF16 R44, R116.reuse, R20, R44 ;  /* 0x00000014742c723c */ /* 0x042fe2000004182c */
[C---:B------:R-:W-:Y:S01]  /*a760*/  FMUL R84, R158.reuse, R84 ;  /* 0x000000549e547220 */ /* 0x040fe20000400000 */
[----:B------:R1:W0:Y:S01]  /*a770*/  LDSM.16.M88.4 R140, [R18+0xc800] ;  /* 0x00c80000128c783b */ /* 0x0002220000000200 */
[----:B------:R-:W0:Y:S08]  /*a780*/  MUFU.EX2 R17, R17 ;  /* 0x0000001100117308 */ /* 0x000e300000000800 */
[----:B------:R-:W0:Y:S01]  /*a790*/  MUFU.EX2 R16, R16 ;  /* 0x0000001000107308 */ /* 0x000e220000000800 */
[----:B--2---:R-:W-:Y:S01]  /*a7a0*/  HMMA.16816.F32.BF16 R112, R116, R32, R112 ;  /* 0x000000207470723c */ /* 0x004fe20000041870 */
[----:B------:R-:W-:-:S02]  /*a7b0*/  FMUL R85, R158, R85 ;  /* 0x000000559e557220 */ /* 0x000fc40000400000 */
[C---:B------:R-:W-:Y:S02]  /*a7c0*/  FMUL R86, R15.reuse, R86 ;  /* 0x000000560f567220 */ /* 0x040fe40000400000 */
[C---:B------:R-:W-:Y:S02]  /*a7d0*/  FMUL R87, R15.reuse, R87 ;  /* 0x000000570f577220 */ /* 0x040fe40000400000 */
[C---:B------:R-:W-:Y:S02]  /*a7e0*/  FMUL R64, R158.reuse, R64 ;  /* 0x000000409e407220 */ /* 0x040fe40000400000 */
[----:B------:R-:W-:Y:S02]  /*a7f0*/  FMUL R65, R158, R65 ;  /* 0x000000419e417220 */ /* 0x000fe40000400000 */
[C---:B------:R-:W-:Y:S02]  /*a800*/  FMUL R66, R15.reuse, R66 ;  /* 0x000000420f427220 */ /* 0x040fe40000400000 */
        /* <DEDUP_REMOVED lines=12> */
[----:B------:R-:W-:Y:S01]  /*a8d0*/  FMUL R95, R15, R95 ;  /* 0x0000005f0f5f7220 */ /* 0x000fe20000400000 */
[----:B0-----:R-:W-:Y:S01]  /*a8e0*/  HMMA.16816.F32.BF16 R104, R116, R24, R104 ;  /* 0x000000187468723c */ /* 0x001fe20000041868 */
[----:B------:R-:W-:-:S02]  /*a8f0*/  FMUL R48, R17, R48 ;  /* 0x0000003011307220 */ /* 0x000fc40000400000 */
[C---:B------:R-:W-:Y:S02]  /*a900*/  FMUL R49, R17.reuse, R49 ;  /* 0x0000003111317220 */ /* 0x040fe40000400000 */
[C---:B------:R-:W-:Y:S02]  /*a910*/  FMUL R50, R16.reuse, R50 ;  /* 0x0000003210327220 */ /* 0x040fe40000400000 */
[C---:B------:R-:W-:Y:S01]  /*a920*/  FMUL R51, R16.reuse, R51 ;  /* 0x0000003310337220 */ /* 0x040fe20000400000 */
[----:B---3--:R-:W-:Y:S01]  /*a930*/  HMMA.16816.F32.BF16 R84, R116, R28, R84 ;  /* 0x0000001c7454723c */ /* 0x008fe20000041854 */
[C---:B------:R-:W-:Y:S02]  /*a940*/  FMUL R52, R17.reuse, R52 ;  /* 0x0000003411347220 */ /* 0x040fe40000400000 */
[----:B------:R-:W-:Y:S02]  /*a950*/  FMUL R53, R17, R53 ;  /* 0x0000003511357220 */ /* 0x000fe40000400000 */
[----:B------:R-:W-:-:S02]  /*a960*/  FMUL R54, R16, R54 ;  /* 0x0000003610367220 */ /* 0x000fc40000400000 */
[C---:B------:R-:W-:Y:S01]  /*a970*/  FMUL R55, R16.reuse, R55 ;  /* 0x0000003710377220 */ /* 0x040fe20000400000 */
[C---:B----4-:R-:W-:Y:S01]  /*a980*/  HMMA.16816.F32.BF16 R64, R116.reuse, R36, R64 ;  /* 0x000000247440723c */ /* 0x050fe20000041840 */
[C---:B------:R-:W-:Y:S02]  /*a990*/  FMUL R56, R17.reuse, R56 ;  /* 0x0000003811387220 */ /* 0x040fe40000400000 */
[C---:B------:R-:W-:Y:S02]  /*a9a0*/  FMUL R57, R17.reuse, R57 ;  /* 0x0000003911397220 */ /* 0x040fe40000400000 */
[C---:B------:R-:W-:Y:S02]  /*a9b0*/  FMUL R58, R16.reuse, R58 ;  /* 0x0000003a103a7220 */ /* 0x040fe40000400000 */
[----:B------:R-:W-:Y:S01]  /*a9c0*/  FMUL R59, R16, R59 ;  /* 0x0000003b103b7220 */ /* 0x000fe20000400000 */
[----:B-----5:R-:W-:Y:S01]  /*a9d0*/  HMMA.16816.F32.BF16 R108, R116, R40, R108 ;  /* 0x00000028746c723c */ /* 0x020fe2000004186c */
[----:B------:R-:W-:-:S02]  /*a9e0*/  FMUL R128, R17, R68 ;  /* 0x0000004411807220 */ /* 0x000fc40000400000 */
[C---:B------:R-:W-:Y:S02]  /*a9f0*/  FMUL R129, R17.reuse, R69 ;  /* 0x0000004511817220 */ /* 0x040fe40000400000 */
[C---:B------:R-:W-:Y:S02]  /*aa00*/  FMUL R130, R16.reuse, R70 ;  /* 0x0000004610827220 */ /* 0x040fe40000400000 */
[C---:B------:R-:W-:Y:S01]  /*aa10*/  FMUL R131, R16.reuse, R71 ;  /* 0x0000004710837220 */ /* 0x040fe20000400000 */
[----:B------:R-:W-:Y:S01]  /*aa20*/  HMMA.16816.F32.BF16 R96, R116, R88, R96 ;  /* 0x000000587460723c */ /* 0x000fe20000041860 */
[C---:B------:R-:W-:Y:S02]  /*aa30*/  FMUL R132, R17.reuse, R72 ;  /* 0x0000004811847220 */ /* 0x040fe40000400000 */
[----:B------:R-:W-:Y:S02]  /*aa40*/  FMUL R133, R17, R73 ;  /* 0x0000004911857220 */ /* 0x000fe40000400000 */
[----:B------:R-:W-:-:S02]  /*aa50*/  FMUL R134, R16, R74 ;  /* 0x0000004a10867220 */ /* 0x000fc40000400000 */
[C---:B------:R-:W-:Y:S01]  /*aa60*/  FMUL R135, R16.reuse, R75 ;  /* 0x0000004b10877220 */ /* 0x040fe20000400000 */
[----:B------:R-:W-:Y:S01]  /*aa70*/  HMMA.16816.F32.BF16 R92, R116, R100, R92 ;  /* 0x00000064745c723c */ /* 0x000fe2000004185c */
        /* <DEDUP_REMOVED lines=8> */
[C---:B------:R-:W-:Y:S02]  /*ab00*/  FMUL R76, R17.reuse, R76 ;  /* 0x0000004c114c7220 */ /* 0x040fe40000400000 */
[----:B------:R-:W-:Y:S02]  /*ab10*/  FMUL R77, R17, R77 ;  /* 0x0000004d114d7220 */ /* 0x000fe40000400000 */
[----:B------:R-:W-:-:S02]  /*ab20*/  FMUL R78, R16, R78 ;  /* 0x0000004e104e7220 */ /* 0x000fc40000400000 */
[----:B------:R-:W-:Y:S01]  /*ab30*/  FMUL R79, R16, R79 ;  /* 0x0000004f104f7220 */ /* 0x000fe20000400000 */
[----:B------:R-:W-:Y:S01]  /*ab40*/  HMMA.16816.F32.BF16 R48, R144, R20, R48 ;  /* 0x000000149030723c */ /* 0x000fe20000041830 */
[----:B-1----:R-:W-:Y:S02]  /*ab50*/  LOP3.LUT R18, R14, 0x40, RZ, 0x3c, !PT ;  /* 0x000000400e127812 */ /* 0x002fe400078e3cff */
[----:B------:R-:W-:-:S03]  /*ab60*/  LOP3.LUT R19, R8, 0x40, RZ, 0x3c, !PT ;  /* 0x0000004008137812 */ /* 0x000fc600078e3cff */
[----:B------:R-:W-:Y:S02]  /*ab70*/  LDSM.16.M88.4 R168, [R18+0xc000] ;  /* 0x00c0000012a8783b */ /* 0x000fe40000000200 */
[C---:B------:R-:W-:Y:S02]  /*ab80*/  HMMA.16816.F32.BF16 R52, R144.reuse, R24, R52 ;  /* 0x000000189034723c */ /* 0x040fe40000041834 */
[----:B------:R-:W0:Y:S04]  /*ab90*/  LDSM.16.M88.4 R60, [R19+0x3000] ;  /* 0x00300000133c783b */ /* 0x000e280000000200 */
[----:B------:R-:W1:Y:S02]  /*aba0*/  LDSM.16.M88.4 R68, [R19+0x4000] ;  /* 0x004000001344783b */ /* 0x000e640000000200 */
[C---:B------:R-:W-:Y:S02]  /*abb0*/  HMMA.16816.F32.BF16 R56, R144.reuse, R32, R56 ;  /* 0x000000209038723c */ /* 0x040fe40000041838 */
[----:B------:R-:W2:Y:S04]  /*abc0*/  LDSM.16.M88.4 R72, [R19+0x5000] ;  /* 0x005000001348783b */ /* 0x000ea80000000200 */
[----:B------:R-:W3:Y:S02]  /*abd0*/  LDSM.16.M88.4 R80, [R19+0x6000] ;  /* 0x006000001350783b */ /* 0x000ee40000000200 */
[C---:B------:R-:W-:Y:S02]  /*abe0*/  HMMA.16816.F32.BF16 R116, R144.reuse, R28, R116 ;  /* 0x0000001c9074723c */ /* 0x040fe40000041874 */
[----:B------:R-:W-:Y:S04]  /*abf0*/  LDSM.16.M88.4 R120, [R19+0x1000] ;  /* 0x001000001378783b */ /* 0x000fe80000000200 */
[----:B------:R4:W-:Y:S02]  /*ac00*/  LDSM.16.M88.4 R172, [R18+0xc800] ;  /* 0x00c8000012ac783b */ /* 0x0009e40000000200 */
[C---:B------:R-:W-:Y:S08]  /*ac10*/  HMMA.16816.F32.BF16 R128, R144.reuse, R36, R128 ;  /* 0x000000249080723c */ /* 0x040ff00000041880 */
[C---:B------:R-:W-:Y:S08]  /*ac20*/  HMMA.16816.F32.BF16 R132, R144.reuse, R40, R132 ;  /* 0x000000289084723c */ /* 0x040ff00000041884 */
[C---:B------:R-:W-:Y:S08]  /*ac30*/  HMMA.16816.F32.BF16 R136, R144.reuse, R88, R136 ;  /* 0x000000589088723c */ /* 0x040ff00000041888 */
[----:B------:R-:W-:Y:S01]  /*ac40*/  HMMA.16816.F32.BF16 R144, R144, R100, R76 ;  /* 0x000000649090723c */ /* 0x000fe2000004184c */
[----:B------:R-:W5:Y:S07]  /*ac50*/  LDSM.16.M88.4 R76, [R19+0x7000] ;  /* 0x00700000134c783b */ /* 0x000f6e0000000200 */
[C---:B------:R-:W-:Y:S01]  /*ac60*/  HMMA.16816.F32.BF16 R148, R124.reuse, R22, R44 ;  /* 0x000000167c94723c */ /* 0x040fe2000004182c */
[----:B------:R-:W-:Y:S07]  /*ac70*/  LDSM.16.M88.4 R44, [R19+0x2000] ;  /* 0x00200000132c783b */ /* 0x000fee0000000200 */
[----:B------:R-:W-:Y:S01]  /*ac80*/  HMMA.16816.F32.BF16 R164, R124, R34, R112 ;  /* 0x000000227ca4723c */ /* 0x000fe20000041870 */
[----:B------:R-:W0:Y:S01]  /*ac90*/  LDSM.16.M88.4 R112, [R19] ;  /* 0x000000001370783b */ /* 0x000e220000000200 */
[----:B----4-:R-:W-:-:S06]  /*aca0*/  LOP3.LUT R18, R14, 0x60, RZ, 0x3c, !PT ;  /* 0x000000600e127812 */ /* 0x010fcc00078e3cff */
[C---:B------:R-:W-:Y:S08]  /*acb0*/  HMMA.16816.F32.BF16 R84, R124.reuse, R30, R84 ;  /* 0x0000001e7c54723c */ /* 0x040ff00000041854 */
[C---:B------:R-:W-:Y:S08]  /*acc0*/  HMMA.16816.F32.BF16 R64, R124.reuse, R38, R64 ;  /* 0x000000267c40723c */ /* 0x040ff00000041840 */
[C---:B------:R-:W-:Y:S08]  /*acd0*/  HMMA.16816.F32.BF16 R108, R124.reuse, R42, R108 ;  /* 0x0000002a7c6c723c */ /* 0x040ff0000004186c */
[C---:B------:R-:W-:Y:S08]  /*ace0*/  HMMA.16816.F32.BF16 R96, R124.reuse, R90, R96 ;  /* 0x0000005a7c60723c */ /* 0x040ff00000041860 */
[C---:B------:R-:W-:Y:S08]  /*acf0*/  HMMA.16816.F32.BF16 R92, R124.reuse, R102, R92 ;  /* 0x000000667c5c723c */ /* 0x040ff0000004185c */
[----:B------:R-:W-:Y:S08]  /*ad00*/  HMMA.16816.F32.BF16 R104, R124, R26, R104 ;  /* 0x0000001a7c68723c */ /* 0x000ff00000041868 */
[C---:B------:R-:W-:Y:S01]  /*ad10*/  HMMA.16816.F32.BF16 R48, R140.reuse, R22, R48 ;  /* 0x000000168c30723c */ /* 0x040fe20000041830 */
[----:B------:R-:W-:Y:S07]  /*ad20*/  LDSM.16.M88.4 R20, [R18+0xc800] ;  /* 0x00c800001214783b */ /* 0x000fee0000000200 */
[C---:B------:R-:W-:Y:S01]  /*ad30*/  HMMA.16816.F32.BF16 R52, R140.reuse, R26, R52 ;  /* 0x0000001a8c34723c */ /* 0x040fe20000041834 */
[----:B------:R4:W0:Y:S07]  /*ad40*/  LDSM.16.M88.4 R24, [R18+0xc000] ;  /* 0x00c000001218783b */ /* 0x00082e0000000200 */
[C---:B------:R-:W-:Y:S08]  /*ad50*/  HMMA.16816.F32.BF16 R56, R140.reuse, R34, R56 ;  /* 0x000000228c38723c */ /* 0x040ff00000041838 */
[C---:B------:R-:W-:Y:S08]  /*ad60*/  HMMA.16816.F32.BF16 R116, R140.reuse, R30, R116 ;  /* 0x0000001e8c74723c */ /* 0x040ff00000041874 */
[C---:B------:R-:W-:Y:S08]  /*ad70*/  HMMA.16816.F32.BF16 R128, R140.reuse, R38, R128 ;  /* 0x000000268c80723c */ /* 0x040ff00000041880 */
[C---:B------:R-:W-:Y:S08]  /*ad80*/  HMMA.16816.F32.BF16 R132, R140.reuse, R42, R132 ;  /* 0x0000002a8c84723c */ /* 0x040ff00000041884 */
[C---:B------:R-:W-:Y:S08]  /*ad90*/  HMMA.16816.F32.BF16 R136, R140.reuse, R90, R136 ;  /* 0x0000005a8c88723c */ /* 0x040ff00000041888 */
[----:B------:R-:W-:Y:S08]  /*ada0*/  HMMA.16816.F32.BF16 R144, R140, R102, R144 ;  /* 0x000000668c90723c */ /* 0x000ff00000041890 */
[C---:B0-----:R-:W-:Y:S08]  /*adb0*/  HMMA.16816.F32.BF16 R84, R168.reuse, R60, R84 ;  /* 0x0000003ca854723c */ /* 0x041ff00000041854 */
[C---:B-1----:R-:W-:Y:S08]  /*adc0*/  HMMA.16816.F32.BF16 R64, R168.reuse, R68, R64 ;  /* 0x00000044a840723c */ /* 0x042ff00000041840 */
[C---:B--2---:R-:W-:Y:S08]  /*add0*/  HMMA.16816.F32.BF16 R108, R168.reuse, R72, R108 ;  /* 0x00000048a86c723c */ /* 0x044ff0000004186c */
[C---:B---3--:R-:W-:Y:S08]  /*ade0*/  HMMA.16816.F32.BF16 R96, R168.reuse, R80, R96 ;  /* 0x00000050a860723c */ /* 0x048ff00000041860 */
[C---:B-----5:R-:W-:Y:S08]  /*adf0*/  HMMA.16816.F32.BF16 R92, R168.reuse, R76, R92 ;  /* 0x0000004ca85c723c */ /* 0x060ff0000004185c */
[C---:B------:R-:W-:Y:S08]  /*ae00*/  HMMA.16816.F32.BF16 R148, R168.reuse, R112, R148 ;  /* 0x00000070a894723c */ /* 0x040ff00000041894 */
[C---:B------:R-:W-:Y:S08]  /*ae10*/  HMMA.16816.F32.BF16 R88, R168.reuse, R120, R104 ;  /* 0x00000078a858723c */ /* 0x040ff00000041868 */
[----:B------:R-:W-:Y:S08]  /*ae20*/  HMMA.16816.F32.BF16 R164, R168, R44, R164 ;  /* 0x0000002ca8a4723c */ /* 0x000ff000000418a4 */
[C---:B------:R-:W-:Y:S08]  /*ae30*/  HMMA.16816.F32.BF16 R48, R172.reuse, R112, R48 ;  /* 0x00000070ac30723c */ /* 0x040ff00000041830 */
[C---:B------:R-:W-:Y:S08]  /*ae40*/  HMMA.16816.F32.BF16 R52, R172.reuse, R120, R52 ;  /* 0x00000078ac34723c */ /* 0x040ff00000041834 */
[C---:B------:R-:W-:Y:S08]  /*ae50*/  HMMA.16816.F32.BF16 R56, R172.reuse, R44, R56 ;  /* 0x0000002cac38723c */ /* 0x040ff00000041838 */
[C---:B------:R-:W-:Y:S08]  /*ae60*/  HMMA.16816.F32.BF16 R116, R172.reuse, R60, R116 ;  /* 0x0000003cac74723c */ /* 0x040ff00000041874 */
[C---:B------:R-:W-:Y:S08]  /*ae70*/  HMMA.16816.F32.BF16 R128, R172.reuse, R68, R128 ;  /* 0x00000044ac80723c */ /* 0x040ff00000041880 */
[C---:B------:R-:W-:Y:S08]  /*ae80*/  HMMA.16816.F32.BF16 R132, R172.reuse, R72, R132 ;  /* 0x00000048ac84723c */ /* 0x040ff00000041884 */
[C---:B------:R-:W-:Y:S08]  /*ae90*/  HMMA.16816.F32.BF16 R136, R172.reuse, R80, R136 ;  /* 0x00000050ac88723c */ /* 0x040ff00000041888 */
[----:B------:R-:W-:Y:S01]  /*aea0*/  HMMA.16816.F32.BF16 R144, R172, R76, R144 ;  /* 0x0000004cac90723c */ /* 0x000fe20000041890 */
[----:B------:R-:W-:-:S04]  /*aeb0*/  IADD3 R219, R219, 0x40, RZ ;  /* 0x00000040dbdb7810 */ /* 0x000fc80007ffe0ff */
[----:B------:R-:W-:Y:S01]  /*aec0*/  ISETP.GE.AND P1, PT, R219, c[0x0][0x1d0], PT ;  /* 0x00007400db007a0c */ /* 0x000fe20003f26270 */
[----:B----4-:R-:W-:Y:S02]  /*aed0*/  IMAD.MOV.U32 R18, RZ, RZ, 0x40 ;  /* 0x00000040ff127424 */ /* 0x010fe400078e00ff */
[----:B------:R-:W-:Y:S01]  /*aee0*/  HMMA.16816.F32.BF16 R84, R24, R62, R84 ;  /* 0x0000003e1854723c */ /* 0x000fe20000041854 */
[----:B------:R-:W-:Y:S01]  /*aef0*/  FFMA R227, R15, R227, R161 ;  /* 0x000000e30fe37223 */ /* 0x000fe200000000a1 */
[----:B------:R-:W-:Y:S01]  /*af00*/  MOV R181, R2 ;  /* 0x0000000200b57202 */ /* 0x000fe20000000f00 */
[----:B------:R-:W-:Y:S01]  /*af10*/  IMAD R13, R18, c[0x0][0x1a4], R13 ;  /* 0x00006900120d7a24 */ /* 0x000fe200078e020d */
[----:B------:R-:W-:-:S04]  /*af20*/  MOV R179, R3 ;  /* 0x0000000300b37202 */ /* 0x000fc80000000f00 */
[----:B------:R-:W-:Y:S01]  /*af30*/  HMMA.16816.F32.BF16 R64, R24, R70, R64 ;  /* 0x000000461840723c */ /* 0x000fe20000041840 */
[----:B------:R-:W-:Y:S01]  /*af40*/  IMAD R12, R18, c[0x0][0x1b4], R12 ;  /* 0x00006d00120c7a24 */ /* 0x000fe200078e020c */
[----:B------:R-:W-:Y:S01]  /*af50*/  MOV R175, R5 ;  /* 0x0000000500af7202 */ /* 0x000fe20000000f00 */
[----:B------:R-:W-:-:S05]  /*af60*/  FFMA R225, R17, R225, R159 ;  /* 0x000000e111e17223 */ /* 0x000fca000000009f */
[----:B------:R-:W-:Y:S01]  /*af70*/  HMMA.16816.F32.BF16 R108, R24, R74, R108 ;  /* 0x0000004a186c723c */ /* 0x000fe2000004186c */
[----:B------:R-:W-:Y:S02]  /*af80*/  FFMA R223, R16, R223, R160 ;  /* 0x000000df10df7223 */ /* 0x000fe400000000a0 */
[----:B------:R-:W-:-:S05]  /*af90*/  IMAD.MOV.U32 R177, RZ, RZ, R4 ;  /* 0x000000ffffb17224 */ /* 0x000fca00078e0004 */
[C---:B------:R-:W-:Y:S08]  /*afa0*/  HMMA.16816.F32.BF16 R96, R24.reuse, R82, R96 ;  /* 0x000000521860723c */ /* 0x040ff00000041860 */
[C---:B------:R-:W-:Y:S08]  /*afb0*/  HMMA.16816.F32.BF16 R92, R24.reuse, R78, R92 ;  /* 0x0000004e185c723c */ /* 0x040ff0000004185c */
        /* <DEDUP_REMOVED lines=11> */
[----:B------:R-:W-:Y:S01]  /*b070*/  @P1 CALL.REL.NOINC `(.L_x_0) ;  /* 0x0000001000001944 */ /* 0x000fe20003c00000 */
[----:B------:R-:W-:Y:S06]  /*b080*/  BRA `(.L_x_1) ;  /* 0xffffa1e000007947 */ /* 0x000fec000383ffff */
.L_x_0:
[----:B------:R-:W-:-:S06]  /*b090*/  NOP ;  /* 0x0000000000007918 */ /* 0x000fcc0000000000 */
[----:B------:R-:W-:-:S06]  /*b0a0*/  NOP ;  /* 0x0000000000007918 */ /* 0x000fcc0000000000 */
[----:B------:R-:W0:Y:S01]  /*b0b0*/  S2R R20, SR_TID.X ;  /* 0x0000000000147919 */ /* 0x000e220000002100 */
[----:B------:R-:W-:Y:S01]  /*b0c0*/  MOV R172, c[0x0][0x1c8] ;  /* 0x0000720000ac7a02 */ /* 0x000fe20000000f00 */
[----:B------:R-:W-:Y:S01]  /*b0d0*/  IMAD.MOV.U32 R206, RZ, RZ, R82 ;  /* 0x000000ffffce7224 */ /* 0x000fe200078e0052 */
[----:B------:R-:W-:Y:S01]  /*b0e0*/  MOV R207, R54 ;  /* 0x0000003600cf7202 */ /* 0x000fe20000000f00 */
[----:B------:R-:W1:Y:S01]  /*b0f0*/  S2R R230, SR_TID.X ;  /* 0x0000000000e67919 */ /* 0x000e620000002100 */
[----:B------:R-:W-:Y:S01]  /*b100*/  FMUL R54, R227, 8388608 ;  /* 0x4b000000e3367820 */ /* 0x000fe20000400000 */
[----:B------:R-:W-:Y:S01]  /*b110*/  MOV R201, R85 ;  /* 0x0000005500c97202 */ /* 0x000fe20000000f00 */
[----:B------:R-:W-:Y:S01]  /*b120*/  IMAD.MOV.U32 R209, RZ, RZ, R55 ;  /* 0x000000ffffd17224 */ /* 0x000fe200078e0037 */
[----:B------:R-:W2:Y:S01]  /*b130*/  S2R R224, SR_CTAID.X ;  /* 0x0000000000e07919 */ /* 0x000ea20000002500 */
[----:B------:R-:W-:Y:S01]  /*b140*/  MOV R203, R87 ;  /* 0x0000005700cb7202 */ /* 0x000fe20000000f00 */
[----:B------:R-:W-:Y:S01]  /*b150*/  FMUL R87, R223, 8388608 ;  /* 0x4b000000df577820 */ /* 0x000fe20000400000 */
[----:B------:R-:W-:Y:S01]  /*b160*/  MOV R214, R70 ;  /* 0x0000004600d67202 */ /* 0x000fe20000000f00 */
[----:B------:R-:W3:Y:S01]  /*b170*/  S2R R228, SR_CTAID.Y ;  /* 0x0000000000e47919 */ /* 0x000ee20000002600 */
[----:B------:R-:W-:Y:S01]  /*b180*/  MOV R217, R61 ;  /* 0x0000003d00d97202 */ /* 0x000fe20000000f00 */
[----:B------:R-:W-:Y:S01]  /*b190*/  IMAD.MOV.U32 R204, RZ, RZ, R92 ;  /* 0x000000ffffcc7224 */ /* 0x000fe200078e005c */
[----:B------:R-:W-:Y:S01]  /*b1a0*/  MOV R70, R74 ;  /* 0x0000004a00467202 */ /* 0x000fe20000000f00 */
[----:B------:R-:W-:Y:S01]  /*b1b0*/  IMAD.MOV.U32 R211, RZ, RZ, R73 ;  /* 0x000000ffffd37224 */ /* 0x000fe200078e0049 */
[----:B------:R-:W-:Y:S01]  /*b1c0*/  MOV R208, R51 ;  /* 0x0000003300d07202 */ /* 0x000fe20000000f00 */
[----:B------:R-:W-:Y:S01]  /*b1d0*/  BAR.SYNC.DEFER_BLOCKING 0x0 ;  /* 0x0000000000007b1d */ /* 0x000fe20000010000 */
[----:B------:R-:W-:-:S02]  /*b1e0*/  MOV R61, R62 ;  /* 0x0000003e003d7202 */ /* 0x000fc40000000f00 */
[----:B------:R-:W-:Y:S02]  /*b1f0*/  FSETP.GEU.AND P5, PT, R223, 1.175494350822287508e-38, PT ;  /* 0x00800000df00780b */ /* 0x000fe40003fae000 */
[----:B------:R-:W-:Y:S02]  /*b200*/  MOV R210, R71 ;  /* 0x0000004700d27202 */ /* 0x000fe40000000f00 */
[----:B0-----:R-:W-:Y:S02]  /*b210*/  SHF.R.U32.HI R16, RZ, 0x5, R20 ;  /* 0x00000005ff107819 */ /* 0x001fe40000011614 */
[----:B------:R-:W-:Y:S02]  /*b220*/  LOP3.LUT R8, R20, 0x3f, RZ, 0xc0, !PT ;  /* 0x0000003f14087812 */ /* 0x000fe400078ec0ff */
[----:B------:R-:W-:Y:S02]  /*b230*/  SGXT.U32 R16, R16, 0x2 ;  /* 0x000000021010781a */ /* 0x000fe40000000000 */
[----:B-1----:R-:W-:-:S02]  /*b240*/  SHF.L.U32 R0, R230, 0xb, RZ ;  /* 0x0000000be6007819 */ /* 0x002fc400000006ff */
[----:B------:R-:W-:Y:S01]  /*b250*/  SHF.L.U32 R10, R230, 0x4, RZ ;  /* 0x00000004e60a7819 */ /* 0x000fe200000006ff */
[----:B------:R-:W-:Y:S01]  /*b260*/  IMAD R16, R16, c[0x0][0x1c8], RZ ;  /* 0x0000720010107a24 */ /* 0x000fe200078e02ff */
[----:B------:R-:W-:Y:S01]  /*b270*/  LOP3.LUT R0, R0, 0x3000, RZ, 0xc0, !PT ;  /* 0x0000300000007812 */ /* 0x000fe200078ec0ff */
[----:B---3--:R-:W-:Y:S01]  /*b280*/  IMAD R6, R228, c[0x0][0x1c0], RZ ;  /* 0x00007000e4067a24 */ /* 0x008fe200078e02ff */
[----:B------:R-:W-:Y:S01]  /*b290*/  LOP3.LUT R121, R10, 0x70, RZ, 0xc0, !PT ;  /* 0x000000700a797812 */ /* 0x000fe200078ec0ff */
[----:B------:R-:W-:Y:S01]  /*b2a0*/  IMAD R11, R172, 0x4, R16 ;  /* 0x00000004ac0b7824 */ /* 0x000fe200078e0210 */
[----:B------:R-:W-:Y:S01]  /*b2b0*/  LEA R119, R8, R0, 0x4 ;  /* 0x0000000008777211 */ /* 0x000fe200078e20ff */
[----:B------:R-:W-:Y:S01]  /*b2c0*/  IMAD.SHL.U32 R178, R6, 0x2, RZ ;  /* 0x0000000206b27824 */ /* 0x000fe200078e00ff */
[----:B------:R-:W-:Y:S01]  /*b2d0*/  LOP3.LUT R0, R230, 0x40, RZ, 0xc0, !PT ;  /* 0x00000040e6007812 */ /* 0x000fe200078ec0ff */
[----:B------:R-:W-:Y:S01]  /*b2e0*/  IMAD.HI R179, R6, 0x2, RZ ;  /* 0x0000000206b37827 */ /* 0x000fe200078e02ff */
[----:B------:R-:W-:-:S02]  /*b2f0*/  LEA R13, R172, R11, 0x2 ;  /* 0x0000000bac0d7211 */ /* 0x000fc400078e10ff */
[----:B------:R-:W-:Y:S02]  /*b300*/  SHF.R.U32.HI R198, RZ, 0x1, R0 ;  /* 0x00000001ffc67819 */ /* 0x000fe40000011600 */
[----:B------:R-:W-:Y:S02]  /*b310*/  LEA R15, R172, R13, 0x2 ;  /* 0x0000000dac0f7211 */ /* 0x000fe400078e10ff */
[----:B------:R-:W-:Y:S02]  /*b320*/  LOP3.LUT R198, R119, R198, RZ, 0x3c, !PT ;  /* 0x000000c677c67212 */ /* 0x000fe400078e3cff */
[----:B------:R-:W-:Y:S01]  /*b330*/  LOP3.LUT R8, R230, 0x18, RZ, 0xc0, !PT ;  /* 0x00000018e6087812 */ /* 0x000fe200078ec0ff */
[----:B------:R-:W-:Y:S01]  /*b340*/  IMAD R17, R172, 0x4, R15 ;  /* 0x00000004ac117824 */ /* 0x000fe200078e020f */
[----:B------:R-:W-:Y:S02]  /*b350*/  LOP3.LUT R226, R230, 0x1f, RZ, 0xc0, !PT ;  /* 0x0000001fe6e27812 */ /* 0x000fe400078ec0ff */
[----:B------:R-:W-:-:S02]  /*b360*/  LEA.HI R0, R8, R121, RZ, 0x1f ;  /* 0x0000007908007211 */ /* 0x000fc400078ff8ff */
[----:B------:R-:W-:Y:S01]  /*b370*/  LEA R19, R172, R17, 0x2 ;  /* 0x00000011ac137211 */ /* 0x000fe200078e10ff */
[----:B--2---:R-:W-:Y:S01]  /*b380*/  IMAD R224, R224, 0x20, R226 ;  /* 0x00000020e0e07824 */ /* 0x004fe200078e02e2 */
[----:B------:R-:W-:Y:S02]  /*b390*/  LOP3.LUT R18, R20, 0x7f, RZ, 0xc0, !PT ;  /* 0x0000007f14127812 */ /* 0x000fe400078ec0ff */
[----:B------:R-:W-:Y:S01]  /*b3a0*/  LEA R21, R172, R19, 0x2 ;  /* 0x00000013ac157211 */ /* 0x000fe200078e10ff */
[----:B------:R-:W-:Y:S01]  /*b3b0*/  IMAD R7, R224, c[0x0][0x1c4], RZ ;  /* 0x00007100e0077a24 */ /* 0x000fe200078e02ff */
[----:B------:R-:W-:Y:S02]  /*b3c0*/  ISETP.GE.U32.AND P0, PT, R18, 0x20, PT ;  /* 0x000000201200780c */ /* 0x000fe40003f06070 */
[----:B------:R-:W-:Y:S01]  /*b3d0*/  LEA R23, R172, R21, 0x2 ;  /* 0x00000015ac177211 */ /* 0x000fe200078e10ff */
[C---:B------:R-:W-:Y:S01]  /*b3e0*/  IMAD.HI R6, R7.reuse, 0x2, RZ ;  /* 0x0000000207067827 */ /* 0x040fe200078e02ff */
[----:B------:R-:W-:-:S02]  /*b3f0*/  SHF.L.U32 R9, R7, 0x1, RZ ;  /* 0x0000000107097819 */ /* 0x000fc400000006ff */
[----:B------:R-:W-:Y:S01]  /*b400*/  MOV R74, R83 ;  /* 0x00000053004a7202 */ /* 0x000fe20000000f00 */
[----:B------:R-:W-:Y:S01]  /*b410*/  IMAD R25, R172, 0x4, R23 ;  /* 0x00000004ac197824 */ /* 0x000fe200078e0217 */
[----:B------:R-:W-:Y:S01]  /*b420*/  IADD3 R178, P1, P2, R9, c[0x0][0x178], R178 ;  /* 0x00005e0009b27a10 */ /* 0x000fe20007a3e0b2 */
[----:B------:R-:W-:Y:S01]  /*b430*/  IMAD.SHL.U32 R9, R230, 0x20, RZ ;  /* 0x00000020e6097824 */ /* 0x000fe200078e00ff */
[----:B------:R-:W-:Y:S01]  /*b440*/  MOV R202, R86 ;  /* 0x0000005600ca7202 */ /* 0x000fe20000000f00 */
[----:B------:R-:W-:Y:S01]  /*b450*/  FMUL R86, R225, 8388608 ;  /* 0x4b000000e1567820 */ /* 0x000fe20000400000 */
[----:B------:R-:W-:Y:S02]  /*b460*/  LEA R27, R172, R25, 0x2 ;  /* 0x00000019ac1b7211 */ /* 0x000fe400078e10ff */
[----:B------:R-:W-:Y:S02]  /*b470*/  IADD3.X R179, R6, c[0x0][0x17c], R179, P1, P2 ;  /* 0x00005f0006b37a10 */ /* 0x000fe40000fe44b3 */
[----:B------:R-:W-:-:S02]  /*b480*/  LEA R29, R172, R27, 0x2 ;  /* 0x0000001bac1d7211 */ /* 0x000fc400078e10ff */
[CC--:B------:R-:W-:Y:S02]  /*b490*/  LEA R192, P3, R13.reuse, R178.reuse, 0x1 ;  /* 0x000000b20dc07211 */ /* 0x0c0fe400078608ff */
[C---:B------:R-:W-:Y:S02]  /*b4a0*/  LEA R31, R172.reuse, R29, 0x2 ;  /* 0x0000001dac1f7211 */ /* 0x040fe400078e10ff */
[----:B------:R-:W-:Y:S02]  /*b4b0*/  LEA.HI.X.SX32 R193, R13, R179, 0x1, P3 ;  /* 0x000000b30dc17211 */ /* 0x000fe400018f0eff */
[-C--:B------:R-:W-:Y:S01]  /*b4c0*/  LEA R194, P2, R11, R178.reuse, 0x1 ;  /* 0x000000b20bc27211 */ /* 0x080fe200078408ff */
[----:B------:R-:W-:Y:S01]  /*b4d0*/  IMAD R33, R172, 0x4, R31 ;  /* 0x00000004ac217824 */ /* 0x000fe200078e021f */
[-C--:B------:R-:W-:Y:S02]  /*b4e0*/  LEA R186, P3, R19, R178.reuse, 0x1 ;  /* 0x000000b213ba7211 */ /* 0x080fe400078608ff */
[----:B------:R-:W-:-:S02]  /*b4f0*/  LEA R196, P1, R16, R178, 0x1 ;  /* 0x000000b210c47211 */ /* 0x000fc400078208ff */
[C---:B------:R-:W-:Y:S02]  /*b500*/  LEA R35, R172.reuse, R33, 0x2 ;  /* 0x00000021ac237211 */ /* 0x040fe400078e10ff */
[----:B------:R-:W-:Y:S02]  /*b510*/  LEA.HI.X.SX32 R195, R11, R179, 0x1, P2 ;  /* 0x000000b30bc37211 */ /* 0x000fe400010f0eff */
[C---:B------:R-:W-:Y:S02]  /*b520*/  LEA R37, R172.reuse, R35, 0x2 ;  /* 0x00000023ac257211 */ /* 0x040fe400078e10ff */
[----:B------:R-:W-:Y:S02]  /*b530*/  LEA.HI.X.SX32 R187, R19, R179, 0x1, P3 ;  /* 0x000000b313bb7211 */ /* 0x000fe400018f0eff */
[----:B------:R-:W-:Y:S02]  /*b540*/  LEA R39, R172, R37, 0x2 ;  /* 0x00000025ac277211 */ /* 0x000fe400078e10ff */
[----:B------:R-:W-:-:S02]  /*b550*/  LEA R188, P2, R17, R178, 0x1 ;  /* 0x000000b211bc7211 */ /* 0x000fc400078408ff */
[C---:B------:R-:W-:Y:S02]  /*b560*/  LEA R41, R172.reuse, R39, 0x2 ;  /* 0x00000027ac297211 */ /* 0x040fe400078e10ff */
[-C--:B------:R-:W-:Y:S02]  /*b570*/  LEA R180, P3, R25, R178.reuse, 0x1 ;  /* 0x000000b219b47211 */ /* 0x080fe400078608ff */
[----:B------:R-:W-:Y:S02]  /*b580*/  LEA R43, R172, R41, 0x2 ;  /* 0x00000029ac2b7211 */ /* 0x000fe400078e10ff */
[----:B------:R-:W-:Y:S02]  /*b590*/  LEA.HI.X.SX32 R197, R16, R179, 0x1, P1 ;  /* 0x000000b310c57211 */ /* 0x000fe400008f0eff */
[----:B------:R-:W-:Y:S02]  /*b5a0*/  LEA R45, R172, R43, 0x2 ;  /* 0x0000002bac2d7211 */ /* 0x000fe400078e10ff */
[----:B------:R-:W-:-:S02]  /*b5b0*/  LEA R190, P1, R15, R178, 0x1 ;  /* 0x000000b20fbe7211 */ /* 0x000fc400078208ff */
[C---:B------:R-:W-:Y:S02]  /*b5c0*/  LEA R47, R172.reuse, R45, 0x2 ;  /* 0x0000002dac2f7211 */ /* 0x040fe400078e10ff */
[----:B------:R-:W-:Y:S02]  /*b5d0*/  LEA.HI.X.SX32 R189, R17, R179, 0x1, P2 ;  /* 0x000000b311bd7211 */ /* 0x000fe400010f0eff */
[C---:B------:R-:W-:Y:S02]  /*b5e0*/  LEA R113, R172.reuse, R47, 0x2 ;  /* 0x0000002fac717211 */ /* 0x040fe400078e10ff */
[----:B------:R-:W-:Y:S02]  /*b5f0*/  LEA.HI.X.SX32 R181, R25, R179, 0x1, P3 ;  /* 0x000000b319b57211 */ /* 0x000fe400018f0eff */
[----:B------:R-:W-:Y:S01]  /*b600*/  LOP3.LUT R9, R9, 0xc60, RZ, 0xc0, !PT ;  /* 0x00000c6009097812 */ /* 0x000fe200078ec0ff */
[----:B------:R-:W-:Y:S01]  /*b610*/  IMAD R115, R172, 0x4, R113 ;  /* 0x00000004ac737824 */ /* 0x000fe200078e0271 */
[----:B------:R-:W-:-:S02]  /*b620*/  LEA R182, P2, R23, R178, 0x1 ;  /* 0x000000b217b67211 */ /* 0x000fc400078408ff */
[-C--:B------:R-:W-:Y:S02]  /*b630*/  LEA R10, P3, R31, R178.reuse, 0x1 ;  /* 0x000000b21f0a7211 */ /* 0x080fe400078608ff */
[C---:B------:R-:W-:Y:S02]  /*b640*/  LEA R117, R172.reuse, R115, 0x2 ;  /* 0x00000073ac757211 */ /* 0x040fe400078e10ff */
[----:B------:R-:W-:Y:S02]  /*b650*/  LEA.HI.X.SX32 R191, R15, R179, 0x1, P1 ;  /* 0x000000b30fbf7211 */ /* 0x000fe400008f0eff */
[----:B------:R-:W-:Y:S02]  /*b660*/  LEA R119, R172, R117, 0x2 ;  /* 0x00000075ac777211 */ /* 0x000fe400078e10ff */
[----:B------:R-:W-:Y:S02]  /*b670*/  LEA R184, P1, R21, R178, 0x1 ;  /* 0x000000b215b87211 */ /* 0x000fe400078208ff */
[----:B------:R-:W-:Y:S01]  /*b680*/  LEA R199, R8, R9, 0x9 ;  /* 0x0000000908c77211 */ /* 0x000fe200078e48ff */
[----:B------:R-:W-:Y:S01]  /*b690*/  IMAD R121, R172, 0x4, R119 ;  /* 0x00000004ac797824 */ /* 0x000fe200078e0277 */
[----:B------:R-:W-:-:S02]  /*b6a0*/  LEA.HI.X.SX32 R183, R23, R179, 0x1, P2 ;  /* 0x000000b317b77211 */ /* 0x000fc400010f0eff */
[----:B------:R-:W-:Y:S02]  /*b6b0*/  LEA.HI.X.SX32 R11, R31, R179, 0x1, P3 ;  /* 0x000000b31f0b7211 */ /* 0x000fe400018f0eff */
[C---:B------:R-:W-:Y:S02]  /*b6c0*/  LEA R123, R172.reuse, R121, 0x2 ;  /* 0x00000079ac7b7211 */ /* 0x040fe400078e10ff */
[-C--:B------:R-:W-:Y:S02]  /*b6d0*/  LEA R8, P2, R29, R178.reuse, 0x1 ;  /* 0x000000b21d087211 */ /* 0x080fe400078408ff */
[C---:B------:R-:W-:Y:S02]  /*b6e0*/  LEA R125, R172.reuse, R123, 0x2 ;  /* 0x0000007bac7d7211 */ /* 0x040fe400078e10ff */
[----:B------:R-:W-:Y:S02]  /*b6f0*/  LEA R16, P3, R37, R178, 0x1 ;  /* 0x000000b225107211 */ /* 0x000fe400078608ff */
[----:B------:R-:W-:-:S02]  /*b700*/  LEA R127, R172, R125, 0x2 ;  /* 0x0000007dac7f7211 */ /* 0x000fc400078e10ff */
[-C--:B------:R-:W-:Y:S02]  /*b710*/  LEA.HI.X.SX32 R185, R21, R179.reuse, 0x1, P1 ;  /* 0x000000b315b97211 */ /* 0x080fe400008f0eff */
[-C--:B------:R-:W-:Y:S01]  /*b720*/  LEA R6, P1, R27, R178.reuse, 0x1 ;  /* 0x000000b21b067211 */ /* 0x080fe200078208ff */
[C---:B------:R-:W-:Y:S01]  /*b730*/  IMAD R129, R172.reuse, 0x4, R127 ;  /* 0x00000004ac817824 */ /* 0x040fe200078e027f */
[-C--:B------:R-:W-:Y:S02]  /*b740*/  LEA.HI.X.SX32 R9, R29, R179.reuse, 0x1, P2 ;  /* 0x000000b31d097211 */ /* 0x080fe400010f0eff */
[----:B------:R-:W-:Y:S02]  /*b750*/  LEA.HI.X.SX32 R17, R37, R179, 0x1, P3 ;  /* 0x000000b325117211 */ /* 0x000fe400018f0eff */
[----:B------:R-:W-:Y:S02]  /*b760*/  LEA R131, R172, R129, 0x2 ;  /* 0x00000081ac837211 */ /* 0x000fe400078e10ff */
[----:B------:R-:W-:-:S02]  /*b770*/  LEA R14, P2, R35, R178, 0x1 ;  /* 0x000000b2230e7211 */ /* 0x000fc400078408ff */
[C---:B------:R-:W-:Y:S02]  /*b780*/  LEA R133, R172.reuse, R131, 0x2 ;  /* 0x00000083ac857211 */ /* 0x040fe400078e10ff */
[-C--:B------:R-:W-:Y:S02]  /*b790*/  LEA R22, P3, R43, R178.reuse, 0x1 ;  /* 0x000000b22b167211 */ /* 0x080fe400078608ff */
[C---:B------:R-:W-:Y:S02]  /*b7a0*/  LEA R135, R172.reuse, R133, 0x2 ;  /* 0x00000085ac877211 */ /* 0x040fe400078e10ff */
[-C--:B------:R-:W-:Y:S02]  /*b7b0*/  LEA.HI.X.SX32 R7, R27, R179.reuse, 0x1, P1 ;  /* 0x000000b31b077211 */ /* 0x080fe400008f0eff */
[----:B------:R-:W-:Y:S01]  /*b7c0*/  LEA R12, P1, R33, R178, 0x1 ;  /* 0x000000b2210c7211 */ /* 0x000fe200078208ff */
        /* <DEDUP_REMOVED lines=35> */
[-C--:B------:R-:W-:Y:S02]  /*ba00*/  LEA R46, P3, R131, R178.reuse, 0x1 ;  /* 0x000000b2832e7211 */ /* 0x080fe400078608ff */
[----:B------:R-:W-:Y:S02]  /*ba10*/  LEA.HI.X.SX32 R31, R115, R179, 0x1, P1 ;  /* 0x000000b3731f7211 */ /* 0x000fe400008f0eff */
[----:B------:R-:W-:Y:S02]  /*ba20*/  LEA R36, P1, R121, R178, 0x1 ;  /* 0x000000b279247211 */ /* 0x000fe400078208ff */
[----:B------:R-:W-:Y:S02]  /*ba30*/  LEA R165, R172, R163, 0x2 ;  /* 0x000000a3aca57211 */ /* 0x000fe400078e10ff */
[-C--:B------:R-:W-:Y:S02]  /*ba40*/  LEA.HI.X.SX32 R39, R123, R179.reuse, 0x1, P2 ;  /* 0x000000b37b277211 */ /* 0x080fe400010f0eff */
[----:B------:R-:W-:-:S02]  /*ba50*/  LEA.HI.X.SX32 R47, R131, R179, 0x1, P3 ;  /* 0x000000b3832f7211 */ /* 0x000fc400018f0eff */
[-C--:B------:R-:W-:Y:S02]  /*ba60*/  LEA R44, P2, R129, R178.reuse, 0x1 ;  /* 0x000000b2812c7211 */ /* 0x080fe400078408ff */
[-C--:B------:R-:W-:Y:S02]  /*ba70*/  LEA R116, P3, R137, R178.reuse, 0x1 ;  /* 0x000000b289747211 */ /* 0x080fe400078608ff */
[----:B------:R-:W-:Y:S02]  /*ba80*/  LEA.HI.X.SX32 R37, R121, R179, 0x1, P1 ;  /* 0x000000b379257211 */ /* 0x000fe400008f0eff */
[C---:B------:R-:W-:Y:S02]  /*ba90*/  LEA R167, R172.reuse, R165, 0x2 ;  /* 0x000000a5aca77211 */ /* 0x040fe400078e10ff */
[----:B------:R-:W-:Y:S02]  /*baa0*/  LEA R42, P1, R127, R178, 0x1 ;  /* 0x000000b27f2a7211 */ /* 0x000fe400078208ff */
[-C--:B------:R-:W-:Y:S01]  /*bab0*/  LEA.HI.X.SX32 R45, R129, R179.reuse, 0x1, P2 ;  /* 0x000000b3812d7211 */ /* 0x080fe200010f0eff */
[----:B------:R-:W-:Y:S01]  /*bac0*/  IMAD R169, R172, 0x4, R167 ;  /* 0x00000004aca97824 */ /* 0x000fe200078e02a7 */
[----:B------:R-:W-:-:S02]  /*bad0*/  LEA.HI.X.SX32 R117, R137, R179, 0x1, P3 ;  /* 0x000000b389757211 */ /* 0x000fc400018f0eff */
[-C--:B------:R-:W-:Y:S02]  /*bae0*/  LEA R114, P2, R135, R178.reuse, 0x1 ;  /* 0x000000b287727211 */ /* 0x080fe400078408ff */
[-C--:B------:R-:W-:Y:S02]  /*baf0*/  LEA R122, P3, R143, R178.reuse, 0x1 ;  /* 0x000000b28f7a7211 */ /* 0x080fe400078608ff */
[-C--:B------:R-:W-:Y:S02]  /*bb00*/  LEA.HI.X.SX32 R43, R127, R179.reuse, 0x1, P1 ;  /* 0x000000b37f2b7211 */ /* 0x080fe400008f0eff */
[----:B------:R-:W-:Y:S02]  /*bb10*/  LEA R112, P1, R133, R178, 0x1 ;  /* 0x000000b285707211 */ /* 0x000fe400078208ff */
[-C--:B------:R-:W-:Y:S02]  /*bb20*/  LEA.HI.X.SX32 R115, R135, R179.reuse, 0x1, P2 ;  /* 0x000000b387737211 */ /* 0x080fe400010f0eff */
[----:B------:R-:W-:-:S02]  /*bb30*/  LEA.HI.X.SX32 R123, R143, R179, 0x1, P3 ;  /* 0x000000b38f7b7211 */ /* 0x000fc400018f0eff */
[-C--:B------:R-:W-:Y:S02]  /*bb40*/  LEA R120, P2, R141, R178.reuse, 0x1 ;  /* 0x000000b28d787211 */ /* 0x080fe400078408ff */
[-C--:B------:R-:W-:Y:S02]  /*bb50*/  LEA R128, P3, R149, R178.reuse, 0x1 ;  /* 0x000000b295807211 */ /* 0x080fe400078608ff */
[----:B------:R-:W-:Y:S02]  /*bb60*/  LEA.HI.X.SX32 R113, R133, R179, 0x1, P1 ;  /* 0x000000b385717211 */ /* 0x000fe400008f0eff */
[----:B------:R-:W-:Y:S02]  /*bb70*/  LEA R171, R172, R169, 0x2 ;  /* 0x000000a9acab7211 */ /* 0x000fe400078e10ff */
[----:B------:R-:W-:Y:S02]  /*bb80*/  LEA R118, P1, R139, R178, 0x1 ;  /* 0x000000b28b767211 */ /* 0x000fe400078208ff */
[----:B------:R-:W-:-:S02]  /*bb90*/  LEA.HI.X.SX32 R121, R141, R179, 0x1, P2 ;  /* 0x000000b38d797211 */ /* 0x000fc400010f0eff */
[----:B------:R-:W-:Y:S02]  /*bba0*/  LEA.HI.X.SX32 R129, R149, R179, 0x1, P3 ;  /* 0x000000b395817211 */ /* 0x000fe400018f0eff */
[-C--:B------:R-:W-:Y:S02]  /*bbb0*/  LEA R126, P2, R147, R178.reuse, 0x1 ;  /* 0x000000b2937e7211 */ /* 0x080fe400078408ff */
[-C--:B------:R-:W-:Y:S02]  /*bbc0*/  LEA R134, P3, R155, R178.reuse, 0x1 ;  /* 0x000000b29b867211 */ /* 0x080fe400078608ff */
[----:B------:R-:W-:Y:S02]  /*bbd0*/  LEA R173, R172, R171, 0x2 ;  /* 0x000000abacad7211 */ /* 0x000fe400078e10ff */
[----:B------:R-:W-:Y:S02]  /*bbe0*/  LEA.HI.X.SX32 R119, R139, R179, 0x1, P1 ;  /* 0x000000b38b777211 */ /* 0x000fe400008f0eff */
[----:B------:R-:W-:-:S02]  /*bbf0*/  LEA R124, P1, R145, R178, 0x1 ;  /* 0x000000b2917c7211 */ /* 0x000fc400078208ff */
[-C--:B------:R-:W-:Y:S02]  /*bc00*/  LEA.HI.X.SX32 R127, R147, R179.reuse, 0x1, P2 ;  /* 0x000000b3937f7211 */ /* 0x080fe400010f0eff */
[----:B------:R-:W-:Y:S02]  /*bc10*/  LEA.HI.X.SX32 R135, R155, R179, 0x1, P3 ;  /* 0x000000b39b877211 */ /* 0x000fe400018f0eff */
[-C--:B------:R-:W-:Y:S02]  /*bc20*/  LEA R132, P2, R153, R178.reuse, 0x1 ;  /* 0x000000b299847211 */ /* 0x080fe400078408ff */
[C---:B------:R-:W-:Y:S02]  /*bc30*/  LEA R155, R172.reuse, R173, 0x2 ;  /* 0x000000adac9b7211 */ /* 0x040fe400078e10ff */
[-C--:B------:R-:W-:Y:S02]  /*bc40*/  LEA.HI.X.SX32 R125, R145, R179.reuse, 0x1, P1 ;  /* 0x000000b3917d7211 */ /* 0x080fe400008f0eff */
[----:B------:R-:W-:Y:S01]  /*bc50*/  LEA R130, P1, R151, R178, 0x1 ;  /* 0x000000b297827211 */ /* 0x000fe200078208ff */
[----:B------:R-:W-:Y:S01]  /*bc60*/  IMAD R175, R172, 0x4, R155 ;  /* 0x00000004acaf7824 */ /* 0x000fe200078e029b */
[----:B------:R-:W-:-:S02]  /*bc70*/  LEA.HI.X.SX32 R133, R153, R179, 0x1, P2 ;  /* 0x000000b399857211 */ /* 0x000fc400010f0eff */
[-C--:B------:R-:W-:Y:S02]  /*bc80*/  LEA R138, P2, R159, R178.reuse, 0x1 ;  /* 0x000000b29f8a7211 */ /* 0x080fe400078408ff */
[-C--:B------:R-:W-:Y:S02]  /*bc90*/  LEA.HI.X.SX32 R131, R151, R179.reuse, 0x1, P1 ;  /* 0x000000b397837211 */ /* 0x080fe400008f0eff */
[-C--:B------:R-:W-:Y:S02]  /*bca0*/  LEA R136, P1, R157, R178.reuse, 0x1 ;  /* 0x000000b29d887211 */ /* 0x080fe400078208ff */
[----:B------:R-:W-:Y:S02]  /*bcb0*/  LEA R140, P3, R161, R178, 0x1 ;  /* 0x000000b2a18c7211 */ /* 0x000fe400078608ff */
[----:B------:R-:W-:Y:S02]  /*bcc0*/  LEA.HI.X.SX32 R139, R159, R179, 0x1, P2 ;  /* 0x000000b39f8b7211 */ /* 0x000fe400010f0eff */
[----:B------:R-:W-:-:S02]  /*bcd0*/  LEA R159, R172, R175, 0x2 ;  /* 0x000000afac9f7211 */ /* 0x000fc400078e10ff */
[-C--:B------:R-:W-:Y:S02]  /*bce0*/  LEA.HI.X.SX32 R137, R157, R179.reuse, 0x1, P1 ;  /* 0x000000b39d897211 */ /* 0x080fe400008f0eff */
[----:B------:R-:W-:Y:S02]  /*bcf0*/  LEA.HI.X.SX32 R141, R161, R179, 0x1, P3 ;  /* 0x000000b3a18d7211 */ /* 0x000fe400018f0eff */
[CC--:B------:R-:W-:Y:S02]  /*bd00*/  LEA R142, P1, R163.reuse, R178.reuse, 0x1 ;  /* 0x000000b2a38e7211 */ /* 0x0c0fe400078208ff */
[----:B------:R-:W-:Y:S02]  /*bd10*/  LEA R161, R172, R159, 0x2 ;  /* 0x0000009faca17211 */ /* 0x000fe400078e10ff */
[----:B------:R-:W-:Y:S02]  /*bd20*/  LEA.HI.X.SX32 R143, R163, R179, 0x1, P1 ;  /* 0x000000b3a38f7211 */ /* 0x000fe400008f0eff */
[----:B------:R-:W-:-:S02]  /*bd30*/  LEA R144, P2, R165, R178, 0x1 ;  /* 0x000000b2a5907211 */ /* 0x000fc400078408ff */
[C---:B------:R-:W-:Y:S02]  /*bd40*/  LEA R163, R172.reuse, R161, 0x2 ;  /* 0x000000a1aca37211 */ /* 0x040fe400078e10ff */
[-C--:B------:R-:W-:Y:S02]  /*bd50*/  LEA.HI.X.SX32 R145, R165, R179.reuse, 0x1, P2 ;  /* 0x000000b3a5917211 */ /* 0x080fe400010f0eff */
[-C--:B------:R-:W-:Y:S01]  /*bd60*/  LEA R146, P3, R167, R178.reuse, 0x1 ;  /* 0x000000b2a7927211 */ /* 0x080fe200078608ff */
[C---:B------:R-:W-:Y:S01]  /*bd70*/  IMAD R165, R172.reuse, 0x4, R163 ;  /* 0x00000004aca57824 */ /* 0x040fe200078e02a3 */
[----:B------:R-:W-:Y:S02]  /*bd80*/  LEA R148, P1, R169, R178, 0x1 ;  /* 0x000000b2a9947211 */ /* 0x000fe400078208ff */
[----:B------:R-:W-:Y:S02]  /*bd90*/  LEA.HI.X.SX32 R147, R167, R179, 0x1, P3 ;  /* 0x000000b3a7937211 */ /* 0x000fe400018f0eff */
[----:B------:R-:W-:-:S02]  /*bda0*/  LEA R167, R172, R165, 0x2 ;  /* 0x000000a5aca77211 */ /* 0x000fc400078e10ff */
[-C--:B------:R-:W-:Y:S02]  /*bdb0*/  LEA R150, P2, R171, R178.reuse, 0x1 ;  /* 0x000000b2ab967211 */ /* 0x080fe400078408ff */
[----:B------:R-:W-:Y:S02]  /*bdc0*/  LEA.HI.X.SX32 R149, R169, R179, 0x1, P1 ;  /* 0x000000b3a9957211 */ /* 0x000fe400008f0eff */
[C---:B------:R-:W-:Y:S02]  /*bdd0*/  LEA R169, R172.reuse, R167, 0x2 ;  /* 0x000000a7aca97211 */ /* 0x040fe400078e10ff */
[----:B------:R-:W-:Y:S02]  /*bde0*/  LEA R152, P3, R173, R178, 0x1 ;  /* 0x000000b2ad987211 */ /* 0x000fe400078608ff */
[----:B------:R-:W-:Y:S02]  /*bdf0*/  LEA.HI.X.SX32 R151, R171, R179, 0x1, P2 ;  /* 0x000000b3ab977211 */ /* 0x000fe400010f0eff */
[----:B------:R-:W-:-:S02]  /*be00*/  LEA R171, R172, R169, 0x2 ;  /* 0x000000a9acab7211 */ /* 0x000fc400078e10ff */
[-C--:B------:R-:W-:Y:S02]  /*be10*/  LEA.HI.X.SX32 R153, R173, R179.reuse, 0x1, P3 ;  /* 0x000000b3ad997211 */ /* 0x080fe400018f0eff */
[-C--:B------:R-:W-:Y:S01]  /*be20*/  LEA R158, P3, R159, R178.reuse, 0x1 ;  /* 0x000000b29f9e7211 */ /* 0x080fe200078608ff */
[----:B------:R-:W-:Y:S01]  /*be30*/  IMAD R173, R172, 0x4, R171 ;  /* 0x00000004acad7824 */ /* 0x000fe200078e02ab */
[-C--:B------:R-:W-:Y:S02]  /*be40*/  LEA R154, P1, R155, R178.reuse, 0x1 ;  /* 0x000000b29b9a7211 */ /* 0x080fe400078208ff */
[----:B------:R-:W-:Y:S02]  /*be50*/  LEA R156, P2, R175, R178, 0x1 ;  /* 0x000000b2af9c7211 */ /* 0x000fe400078408ff */
[-C--:B------:R-:W-:Y:S02]  /*be60*/  LEA.HI.X.SX32 R159, R159, R179.reuse, 0x1, P3 ;  /* 0x000000b39f9f7211 */ /* 0x080fe400018f0eff */
[----:B------:R-:W-:-:S02]  /*be70*/  LEA.HI.X.SX32 R155, R155, R179, 0x1, P1 ;  /* 0x000000b39b9b7211 */ /* 0x000fc400008f0eff */
        /* <DEDUP_REMOVED lines=8> */
[----:B------:R-:W-:Y:S02]  /*bf00*/  LEA R177, R172, R175, 0x2 ;  /* 0x000000afacb17211 */ /* 0x000fe400078e10ff */
[----:B------:R-:W-:Y:S02]  /*bf10*/  LEA R162, P2, R163, R178, 0x1 ;  /* 0x000000b2a3a27211 */ /* 0x000fe400078408ff */
[-C--:B------:R-:W-:Y:S02]  /*bf20*/  LEA.HI.X.SX32 R171, R171, R179.reuse, 0x1, P3 ;  /* 0x000000b3abab7211 */ /* 0x080fe400018f0eff */
[----:B------:R-:W-:-:S02]  /*bf30*/  LEA.HI.X.SX32 R167, R167, R179, 0x1, P1 ;  /* 0x000000b3a7a77211 */ /* 0x000fc400008f0eff */
[----:B------:R-:W-:Y:S02]  /*bf40*/  LEA R200, R172, R177, 0x2 ;  /* 0x000000b1acc87211 */ /* 0x000fe400078e10ff */
[-C--:B------:R-:W-:Y:S02]  /*bf50*/  LEA R176, P3, R177, R178.reuse, 0x1 ;  /* 0x000000b2b1b07211 */ /* 0x080fe400078608ff */
[-C--:B------:R-:W-:Y:S02]  /*bf60*/  LEA.HI.X.SX32 R163, R163, R179.reuse, 0x1, P2 ;  /* 0x000000b3a3a37211 */ /* 0x080fe400010f0eff */
[-C--:B------:R-:W-:Y:S02]  /*bf70*/  LEA R172, P1, R173, R178.reuse, 0x1 ;  /* 0x000000b2adac7211 */ /* 0x080fe400078208ff */
[----:B------:R-:W-:Y:S02]  /*bf80*/  LEA R168, P2, R169, R178, 0x1 ;  /* 0x000000b2a9a87211 */ /* 0x000fe400078408ff */
[----:B------:R-:W-:-:S02]  /*bf90*/  LEA.HI.X.SX32 R177, R177, R179, 0x1, P3 ;  /* 0x000000b3b1b17211 */ /* 0x000fc400018f0eff */
[-C--:B------:R-:W-:Y:S02]  /*bfa0*/  LEA.HI.X.SX32 R173, R173, R179.reuse, 0x1, P1 ;  /* 0x000000b3adad7211 */ /* 0x080fe400008f0eff */
[----:B------:R-:W-:Y:S02]  /*bfb0*/  FSETP.GEU.AND P3, PT, R227, 1.175494350822287508e-38, PT ;  /* 0x00800000e300780b */ /* 0x000fe40003f6e000 */
[----:B------:R-:W-:Y:S02]  /*bfc0*/  LEA.HI.X.SX32 R169, R169, R179, 0x1, P2 ;  /* 0x000000b3a9a97211 */ /* 0x000fe400010f0eff */
[----:B------:R-:W-:Y:S02]  /*bfd0*/  FSETP.GT.AND P1, PT, |R223|, 8.50705917302346158658e+37, PT ;  /* 0x7e800000df00780b */ /* 0x000fe40003f24200 */
[-C--:B------:R-:W-:Y:S02]  /*bfe0*/  LEA R174, P2, R175, R178.reuse, 0x1 ;  /* 0x000000b2afae7211 */ /* 0x080fe400078408ff */
[----:B------:R-:W-:-:S02]  /*bff0*/  LEA R178, P4, R200, R178, 0x1 ;  /* 0x000000b2c8b27211 */ /* 0x000fc400078808ff */
[----:B------:R-:W-:Y:S01]  /*c000*/  FSEL R85, R54, R227, !P3 ;  /* 0x000000e336557208 */ /* 0x000fe20005800000 */
[----:B------:R-:W-:Y:S01]  /*c010*/  IMAD.MOV.U32 R54, RZ, RZ, R63 ;  /* 0x000000ffff367224 */ /* 0x000fe200078e003f */
[----:B------:R-:W-:Y:S02]  /*c020*/  FSEL R82, RZ, -23, P3 ;  /* 0xc1b80000ff527808 */ /* 0x000fe40001800000 */
[----:B------:R-:W-:Y:S02]  /*c030*/  FSETP.GEU.AND P3, PT, |R223|, 1.175494350822287508e-38, PT ;  /* 0x00800000df00780b */ /* 0x000fe40003f6e200 */
[-C--:B------:R-:W-:Y:S01]  /*c040*/  LEA.HI.X.SX32 R175, R175, R179.reuse, 0x1, P2 ;  /* 0x000000b3afaf7211 */ /* 0x080fe200010f0eff */
[----:B------:R-:W-:Y:S01]  /*c050*/  @P1 FMUL R79, R79, 0.25 ;  /* 0x3e8000004f4f1820 */ /* 0x000fe20000400000 */
[----:B------:R-:W-:Y:S01]  /*c060*/  LEA.HI.X.SX32 R179, R200, R179, 0x1, P4 ;  /* 0x000000b3c8b37211 */ /* 0x000fe200020f0eff */
[----:B------:R-:W-:Y:S01]  /*c070*/  IMAD.MOV.U32 R200, RZ, RZ, R84 ;  /* 0x000000ffffc87224 */ /* 0x000fe200078e0054 */
[C---:B------:R-:W-:Y:S01]  /*c080*/  FSETP.GEU.AND P2, PT, R229.reuse, 1.175494350822287508e-38, PT ;  /* 0x00800000e500780b */ /* 0x040fe20003f4e000 */
[----:B------:R-:W-:Y:S01]  /*c090*/  FMUL R84, R229, 8388608 ;  /* 0x4b000000e5547820 */ /* 0x000fe20000400000 */
[----:B------:R-:W-:Y:S01]  /*c0a0*/  FSEL R87, R87, R223, !P5 ;  /* 0x000000df57577208 */ /* 0x000fe20006800000 */
[----:B------:R-:W-:Y:S01]  /*c0b0*/  @P1 FMUL R78, R78, 0.25 ;  /* 0x3e8000004e4e1820 */ /* 0x000fe20000400000 */
[----:B------:R-:W-:Y:S01]  /*c0c0*/  FSEL R83, RZ, -23, P2 ;  /* 0xc1b80000ff537808 */ /* 0x000fe20001000000 */
[----:B------:R-:W-:Y:S01]  /*c0d0*/  @P1 FMUL R74, R74, 0.25 ;  /* 0x3e8000004a4a1820 */ /* 0x000fe20000400000 */
[----:B------:R-:W-:Y:S01]  /*c0e0*/  FSEL R84, R84, R229, !P2 ;  /* 0x000000e554547208 */ /* 0x000fe20005000000 */
[----:B------:R-:W-:Y:S01]  /*c0f0*/  @P1 FMUL R206, R206, 0.25 ;  /* 0x3e800000cece1820 */ /* 0x000fe20000400000 */
[----:B------:R-:W-:Y:S01]  /*c100*/  FSETP.GEU.AND P4, PT, R225, 1.175494350822287508e-38, PT ;  /* 0x00800000e100780b */ /* 0x000fe20003f8e000 */
[----:B------:R-:W-:Y:S01]  /*c110*/  @P1 FMUL R75, R75, 0.25 ;  /* 0x3e8000004b4b1820 */ /* 0x000fe20000400000 */
[----:B------:R-:W-:Y:S01]  /*c120*/  FSETP.GT.AND P2, PT, |R225|, 8.50705917302346158658e+37, PT ;  /* 0x7e800000e100780b */ /* 0x000fe20003f44200 */
[----:B------:R-:W-:Y:S01]  /*c130*/  @P1 FMUL R70, R70, 0.25 ;  /* 0x3e80000046461820 */ /* 0x000fe20000400000 */
[----:B------:R-:W-:Y:S01]  /*c140*/  FSEL R86, R86, R225, !P4 ;  /* 0x000000e156567208 */ /* 0x000fe20006000000 */
[----:B------:R-:W-:Y:S01]  /*c150*/  @P1 FMUL R210, R210, 0.25 ;  /* 0x3e800000d2d21820 */ /* 0x000fe20000400000 */
[----:B------:R-:W-:Y:S01]  /*c160*/  MOV R205, R93 ;  /* 0x0000005d00cd7202 */ /* 0x000fe20000000f00 */
[----:B------:R-:W-:Y:S01]  /*c170*/  @P1 FMUL R214, R214, 0.25 ;  /* 0x3e800000d6d61820 */ /* 0x000fe20000400000 */
[----:B------:R-:W-:Y:S01]  /*c180*/  MOV R218, R60 ;  /* 0x0000003c00da7202 */ /* 0x000fe20000000f00 */
[----:B------:R-:W-:Y:S01]  /*c190*/  @P1 FMUL R54, R54, 0.25 ;  /* 0x3e80000036361820 */ /* 0x000fe20000400000 */
[----:B------:R-:W-:Y:S01]  /*c1a0*/  IADD3 R93, R86, -0x3f3504f3, RZ ;  /* 0xc0cafb0d565d7810 */ /* 0x000fe20007ffe0ff */
[----:B------:R-:W-:Y:S01]  /*c1b0*/  @P1 FMUL R61, R61, 0.25 ;  /* 0x3e8000003d3d1820 */ /* 0x000fe20000400000 */
[----:B------:R-:W-:Y:S01]  /*c1c0*/  MOV R213, R72 ;  /* 0x0000004800d57202 */ /* 0x000fe20000000f00 */
        /* <DEDUP_REMOVED lines=9> */
[----:B------:R-:W-:Y:S01]  /*c260*/  IADD3 R51, R84, -0x3f3504f3, RZ ;  /* 0xc0cafb0d54337810 */ /* 0x000fe20007ffe0ff */
[----:B------:R-:W-:Y:S01]  /*c270*/  @P1 FMUL R208, R208, 0.25 ;  /* 0x3e800000d0d01820 */ /* 0x000fe20000400000 */
[----:B------:R-:W-:Y:S01]  /*c280*/  IADD3 R92, R85, -0x3f3504f3, RZ ;  /* 0xc0cafb0d555c7810 */ /* 0x000fe20007ffe0ff */
[----:B------:R-:W-:Y:S01]  /*c290*/  @P1 FMUL R50, R50, 0.25 ;  /* 0x3e80000032321820 */ /* 0x000fe20000400000 */
[----:B------:R-:W-:Y:S01]  /*c2a0*/  FSETP.GT.AND P1, PT, |R227|, 8.50705917302346158658e+37, PT ;  /* 0x7e800000e300780b */ /* 0x000fe20003f24200 */
[----:B------:R-:W-:Y:S01]  /*c2b0*/  @!P3 FMUL R223, R223, 16777216 ;  /* 0x4b800000dfdfb820 */ /* 0x000fe20000400000 */
[----:B------:R-:W-:Y:S01]  /*c2c0*/  IADD3 R62, R87, -0x3f3504f3, RZ ;  /* 0xc0cafb0d573e7810 */ /* 0x000fe20007ffe0ff */
[----:B------:R-:W-:Y:S01]  /*c2d0*/  @!P3 FMUL R79, R79, 16777216 ;  /* 0x4b8000004f4fb820 */ /* 0x000fe20000400000 */
[----:B------:R-:W-:Y:S01]  /*c2e0*/  LOP3.LUT R93, R93, 0xff800000, RZ, 0xc0, !PT ;  /* 0xff8000005d5d7812 */ /* 0x000fe200078ec0ff */
[----:B------:R-:W-:Y:S01]  /*c2f0*/  @!P3 FMUL R78, R78, 16777216 ;  /* 0x4b8000004e4eb820 */ /* 0x000fe20000400000 */
[----:B------:R-:W-:Y:S01]  /*c300*/  LOP3.LUT R51, R51, 0xff800000, RZ, 0xc0, !PT ;  /* 0xff80000033337812 */ /* 0x000fe200078ec0ff */
[----:B------:R-:W-:Y:S01]  /*c310*/  @!P3 FMUL R74, R74, 16777216 ;  /* 0x4b8000004a4ab820 */ /* 0x000fe20000400000 */
[----:B------:R-:W-:Y:S01]  /*c320*/  LOP3.LUT R92, R92, 0xff800000, RZ, 0xc0, !PT ;  /* 0xff8000005c5c7812 */ /* 0x000fe200078ec0ff */
[----:B------:R-:W-:Y:S01]  /*c330*/  @!P3 FMUL R206, R206, 16777216 ;  /* 0x4b800000ceceb820 */ /* 0x000fe20000400000 */
[----:B------:R-:W-:Y:S01]  /*c340*/  LOP3.LUT R72, R62, 0xff800000, RZ, 0xc0, !PT ;  /* 0xff8000003e487812 */ /* 0x000fe200078ec0ff */
[----:B------:R-:W-:Y:S01]  /*c350*/  @!P3 FMUL R75, R75, 16777216 ;  /* 0x4b8000004b4bb820 */ /* 0x000fe20000400000 */
[----:B------:R-:W0:Y:S01]  /*c360*/  I2F R63, R93 ;  /* 0x0000005d003f7306 */ /* 0x000e220000201400 */
[----:B------:R-:W-:Y:S01]  /*c370*/  @!P3 FMUL R70, R70, 16777216 ;  /* 0x4b8000004646b820 */ /* 0x000fe20000400000 */
[----:B------:R-:W-:Y:S01]  /*c380*/  FSEL R80, RZ, -23, P4 ;  /* 0xc1b80000ff507808 */ /* 0x000fe20002000000 */
[----:B------:R-:W-:Y:S01]  /*c390*/  @!P3 FMUL R210, R210, 16777216 ;  /* 0x4b800000d2d2b820 */ /* 0x000fe20000400000 */
[----:B------:R-:W-:Y:S01]  /*c3a0*/  FSEL R81, RZ, -23, P5 ;  /* 0xc1b80000ff517808 */ /* 0x000fe20002800000 */
[----:B------:R-:W-:Y:S01]  /*c3b0*/  @!P3 FMUL R214, R214, 16777216 ;  /* 0x4b800000d6d6b820 */ /* 0x000fe20000400000 */
[----:B------:R-:W-:Y:S01]  /*c3c0*/  ISETP.GE.U32.AND P5, PT, R85, 0x7f800000, PT ;  /* 0x7f8000005500780c */ /* 0x000fe20003fa6070 */
[----:B------:R-:W-:Y:S01]  /*c3d0*/  @!P3 FMUL R54, R54, 16777216 ;  /* 0x4b8000003636b820 */ /* 0x000fe20000400000 */
[----:B------:R1:W2:Y:S01]  /*c3e0*/  I2F R60, R51 ;  /* 0x00000033003c7306 */ /* 0x0002a20000201400 */
[----:B------:R-:W-:Y:S01]  /*c3f0*/  @!P3 FMUL R61, R61, 16777216 ;  /* 0x4b8000003d3db820 */ /* 0x000fe20000400000 */
[----:B------:R-:W-:Y:S01]  /*c400*/  ISETP.GE.U32.AND P4, PT, R86, 0x7f800000, PT ;  /* 0x7f8000005600780c */ /* 0x000fe20003f86070 */
[----:B------:R-:W-:-:S02]  /*c410*/  @!P3 FMUL R59, R59, 16777216 ;  /* 0x4b8000003b3bb820 */ /* 0x000fc40000400000 */
[----:B------:R-:W-:Y:S02]  /*c420*/  @!P3 FMUL R58, R58, 16777216 ;  /* 0x4b8000003a3ab820 */ /* 0x000fe40000400000 */
[----:B------:R-:W-:Y:S01]  /*c430*/  @!P3 FMUL R209, R209, 16777216 ;  /* 0x4b800000d1d1b820 */ /* 0x000fe20000400000 */
[----:B------:R3:W4:Y:S01]  /*c440*/  I2F R55, R92 ;  /* 0x0000005c00377306 */ /* 0x0007220000201400 */
[----:B------:R-:W-:Y:S01]  /*c450*/  @!P3 FMUL R207, R207, 16777216 ;  /* 0x4b800000cfcfb820 */ /* 0x000fe20000400000 */
[----:B-1----:R-:W-:Y:S01]  /*c460*/  IADD3 R51, R84, -R51, RZ ;  /* 0x8000003354337210 */ /* 0x002fe20007ffe0ff */
[----:B------:R-:W-:Y:S02]  /*c470*/  @!P3 FMUL R208, R208, 16777216 ;  /* 0x4b800000d0d0b820 */ /* 0x000fe40000400000 */
[----:B------:R-:W-:Y:S01]  /*c480*/  @!P3 FMUL R50, R50, 16777216 ;  /* 0x4b8000003232b820 */ /* 0x000fe20000400000 */
[----:B------:R-:W-:Y:S01]  /*c490*/  FSETP.GEU.AND P3, PT, |R225|, 1.175494350822287508e-38, PT ;  /* 0x00800000e100780b */ /* 0x000fe20003f6e200 */
[----:B------:R-:W-:Y:S01]  /*c4a0*/  @P2 FMUL R71, R71, 0.25 ;  /* 0x3e80000047472820 */ /* 0x000fe20000400000 */
[----:B------:R1:W5:Y:S01]  /*c4b0*/  I2F R62, R72 ;  /* 0x00000048003e7306 */ /* 0x0003620000201400 */
[----:B------:R-:W-:Y:S01]  /*c4c0*/  @P2 FMUL R219, R219, 0.25 ;  /* 0x3e800000dbdb2820 */ /* 0x000fe20000400000 */
[----:B---3--:R-:W-:Y:S01]  /*c4d0*/  IADD3 R92, R85, -R92, RZ ;  /* 0x8000005c555c7210 */ /* 0x008fe20007ffe0ff */
[----:B------:R-:W-:-:S02]  /*c4e0*/  @P2 FMUL R221, R221, 0.25 ;  /* 0x3e800000dddd2820 */ /* 0x000fc40000400000 */
[----:B------:R-:W-:Y:S02]  /*c4f0*/  @P2 FMUL R212, R212, 0.25 ;  /* 0x3e800000d4d42820 */ /* 0x000fe40000400000 */
[----:B------:R-:W-:Y:S01]  /*c500*/  @P2 FMUL R211, R211, 0.25 ;  /* 0x3e800000d3d32820 */ /* 0x000fe20000400000 */
[----:B------:R-:W3:Y:S01]  /*c510*/  MUFU.RCP R215, R223 ;  /* 0x000000df00d77308 */ /* 0x000ee20000001000 */
[----:B------:R-:W-:Y:S01]  /*c520*/  @P2 FMUL R213, R213, 0.25 ;  /* 0x3e800000d5d52820 */ /* 0x000fe20000400000 */
[----:B-1----:R-:W-:Y:S01]  /*c530*/  IADD3 R72, R87, -R72, RZ ;  /* 0x8000004857487210 */ /* 0x002fe20007ffe0ff */
[----:B------:R-:W-:Y:S02]  /*c540*/  @P2 FMUL R69, R69, 0.25 ;  /* 0x3e80000045452820 */ /* 0x000fe40000400000 */
[----:B------:R-:W-:Y:S02]  /*c550*/  @P2 FMUL R68, R68, 0.25 ;  /* 0x3e80000044442820 */ /* 0x000fe40000400000 */
[----:B------:R-:W-:-:S02]  /*c560*/  @P2 FMUL R217, R217, 0.25 ;  /* 0x3e800000d9d92820 */ /* 0x000fc40000400000 */
[----:B------:R-:W-:Y:S02]  /*c570*/  @P2 FMUL R218, R218, 0.25 ;  /* 0x3e800000dada2820 */ /* 0x000fe40000400000 */
[----:B------:R-:W-:Y:S02]  /*c580*/  @P2 FMUL R57, R57, 0.25 ;  /* 0x3e80000039392820 */ /* 0x000fe40000400000 */
[----:B------:R-:W-:Y:S02]  /*c590*/  @P2 FMUL R225, R225, 0.25 ;  /* 0x3e800000e1e12820 */ /* 0x000fe40000400000 */
[----:B------:R-:W-:Y:S02]  /*c5a0*/  @P2 FMUL R56, R56, 0.25 ;  /* 0x3e80000038382820 */ /* 0x000fe40000400000 */
[----:B------:R-:W-:Y:S02]  /*c5b0*/  @P2 FMUL R53, R53, 0.25 ;  /* 0x3e80000035352820 */ /* 0x000fe40000400000 */
[----:B------:R-:W-:-:S02]  /*c5c0*/  @P2 FMUL R52, R52, 0.25 ;  /* 0x3e80000034342820 */ /* 0x000fc40000400000 */
[----:B------:R-:W-:Y:S02]  /*c5d0*/  @P2 FMUL R49, R49, 0.25 ;  /* 0x3e80000031312820 */ /* 0x000fe40000400000 */
[----:B------:R-:W-:Y:S01]  /*c5e0*/  @P2 FMUL R48, R48, 0.25 ;  /* 0x3e80000030302820 */ /* 0x000fe20000400000 */
[----:B------:R-:W-:Y:S01]  /*c5f0*/  FSETP.GT.AND P2, PT, |R229|, 8.50705917302346158658e+37, PT ;  /* 0x7e800000e500780b */ /* 0x000fe20003f44200 */
[----:B------:R-:W-:Y:S02]  /*c600*/  @!P3 FMUL R225, R225, 16777216 ;  /* 0x4b800000e1e1b820 */ /* 0x000fe40000400000 */
[----:B------:R-:W-:Y:S02]  /*c610*/  @!P3 FMUL R71, R71, 16777216 ;  /* 0x4b8000004747b820 */ /* 0x000fe40000400000 */
[----:B------:R-:W-:Y:S02]  /*c620*/  @!P3 FMUL R219, R219, 16777216 ;  /* 0x4b800000dbdbb820 */ /* 0x000fe40000400000 */
[----:B------:R-:W-:-:S02]  /*c630*/  @!P3 FMUL R221, R221, 16777216 ;  /* 0x4b800000ddddb820 */ /* 0x000fc40000400000 */
[----:B------:R-:W-:Y:S02]  /*c640*/  @!P3 FMUL R212, R212, 16777216 ;  /* 0x4b800000d4d4b820 */ /* 0x000fe40000400000 */
[----:B------:R-:W-:Y:S02]  /*c650*/  @!P3 FMUL R211, R211, 16777216 ;  /* 0x4b800000d3d3b820 */ /* 0x000fe40000400000 */
        /* <DEDUP_REMOVED lines=10> */
[----:B------:R-:W-:Y:S01]  /*c700*/  @!P3 FMUL R48, R48, 16777216 ;  /* 0x4b8000003030b820 */ /* 0x000fe20000400000 */
[----:B------:R-:W-:Y:S01]  /*c710*/  FSETP.GEU.AND P3, PT, |R227|, 1.175494350822287508e-38, PT ;  /* 0x00800000e300780b */ /* 0x000fe20003f6e200 */
[----:B------:R-:W-:Y:S02]  /*c720*/  @P1 FMUL R95, R95, 0.25 ;  /* 0x3e8000005f5f1820 */ /* 0x000fe40000400000 */
[----:B------:R-:W-:Y:S02]  /*c730*/  @P1 FMUL R94, R94, 0.25 ;  /* 0x3e8000005e5e1820 */ /* 0x000fe40000400000 */
        /* <DEDUP_REMOVED lines=14> */
[----:B------:R-:W-:Y:S01]  /*c820*/  @P1 FMUL R106, R106, 0.25 ;  /* 0x3e8000006a6a1820 */ /* 0x000fe20000400000 */
[C---:B------:R-:W-:Y:S01]  /*c830*/  FSETP.GEU.AND P1, PT, |R229|.reuse, 1.175494350822287508e-38, PT ;  /* 0x00800000e500780b */ /* 0x040fe20003f2e200 */
[----:B------:R-:W-:-:S02]  /*c840*/  @P2 FMUL R229, R229, 0.25 ;  /* 0x3e800000e5e52820 */ /* 0x000fc40000400000 */
[----:B0-----:R-:W-:Y:S02]  /*c850*/  FFMA.FTZ R80, R63, 1.1920928955078125e-07, R80 ;  /* 0x340000003f507823 */ /* 0x001fe40000010050 */
[----:B------:R-:W-:Y:S02]  /*c860*/  @!P3 FMUL R227, R227, 16777216 ;  /* 0x4b800000e3e3b820 */ /* 0x000fe40000400000 */
[----:B--2---:R-:W-:Y:S02]  /*c870*/  FFMA.FTZ R83, R60, 1.1920928955078125e-07, R83 ;  /* 0x340000003c537823 */ /* 0x004fe40000010053 */
[----:B----4-:R-:W-:Y:S02]  /*c880*/  FFMA.FTZ R82, R55, 1.1920928955078125e-07, R82 ;  /* 0x3400000037527823 */ /* 0x010fe40000010052 */
[----:B-----5:R-:W-:Y:S01]  /*c890*/  FFMA.FTZ R81, R62, 1.1920928955078125e-07, R81 ;  /* 0x340000003e517823 */ /* 0x020fe20000010051 */
[----:B------:R-:W-:Y:S01]  /*c8a0*/  MUFU.RCP R227, R227 ;  /* 0x000000e300e37308 */ /* 0x000fe20000001000 */
[----:B---3--:R-:W-:-:S02]  /*c8b0*/  FMUL R73, R215, R79 ;  /* 0x0000004fd7497220 */ /* 0x008fc40000400000 */
[C---:B------:R-:W-:Y:S02]  /*c8c0*/  FMUL R63, R215.reuse, R78 ;  /* 0x0000004ed73f7220 */ /* 0x040fe40000400000 */
[----:B------:R-:W-:Y:S02]  /*c8d0*/  FMUL R77, R215, R54 ;  /* 0x00000036d74d7220 */ /* 0x000fe40000400000 */
[----:B------:R-:W-:Y:S02]  /*c8e0*/  @!P1 FMUL R229, R229, 16777216 ;  /* 0x4b800000e5e59820 */ /* 0x000fe40000400000 */
[C---:B------:R-:W-:Y:S02]  /*c8f0*/  FMUL R74, R215.reuse, R74 ;  /* 0x0000004ad74a7220 */ /* 0x040fe40000400000 */
[C---:B------:R-:W-:Y:S02]  /*c900*/  FMUL R206, R215.reuse, R206 ;  /* 0x000000ced7ce7220 */ /* 0x040fe40000400000 */
[C---:B------:R-:W-:Y:S01]  /*c910*/  FMUL R75, R215.reuse, R75 ;  /* 0x0000004bd74b7220 */ /* 0x040fe20000400000 */
[----:B------:R-:W-:Y:S01]  /*c920*/  MUFU.RCP R229, R229 ;  /* 0x000000e500e57308 */ /* 0x000fe20000001000 */
[----:B------:R-:W-:Y:S01]  /*c930*/  FMUL R62, R215, R70 ;  /* 0x00000046d73e7220 */ /* 0x000fe20000400000 */
[----:B------:R-:W-:Y:S01]  /*c940*/  F2FP.BF16.PACK_AB R63, R63, R206 ;  /* 0x000000ce3f3f723e */ /* 0x000fe200000010ff */
[----:B------:R-:W-:-:S02]  /*c950*/  FMUL R76, R215, R210 ;  /* 0x000000d2d74c7220 */ /* 0x000fc40000400000 */
[C---:B------:R-:W-:Y:S02]  /*c960*/  FMUL R55, R215.reuse, R214 ;  /* 0x000000d6d7377220 */ /* 0x040fe40000400000 */
[C---:B------:R-:W-:Y:S02]  /*c970*/  FMUL R61, R215.reuse, R61 ;  /* 0x0000003dd73d7220 */ /* 0x040fe40000400000 */
[C---:B------:R-:W-:Y:S01]  /*c980*/  FMUL R78, R215.reuse, R59 ;  /* 0x0000003bd74e7220 */ /* 0x040fe20000400000 */
[----:B------:R-:W-:Y:S01]  /*c990*/  F2FP.BF16.PACK_AB R62, R62, R55 ;  /* 0x000000373e3e723e */ /* 0x000fe200000010ff */
[C---:B------:R-:W-:Y:S02]  /*c9a0*/  FMUL R54, R215.reuse, R58 ;  /* 0x0000003ad7367220 */ /* 0x040fe40000400000 */
[C---:B------:R-:W-:Y:S02]  /*c9b0*/  FMUL R79, R215.reuse, R209 ;  /* 0x000000d1d74f7220 */ /* 0x040fe40000400000 */
[----:B------:R-:W-:Y:S01]  /*c9c0*/  FMUL R60, R215, R207 ;  /* 0x000000cfd73c7220 */ /* 0x000fe20000400000 */
[----:B------:R-:W-:Y:S01]  /*c9d0*/  F2FP.BF16.PACK_AB R61, R61, R54 ;  /* 0x000000363d3d723e */ /* 0x000fe200000010ff */
[----:B------:R-:W-:-:S02]  /*c9e0*/  FMUL R208, R215, R208 ;  /* 0x000000d0d7d07220 */ /* 0x000fc40000400000 */
[----:B------:R-:W-:Y:S02]  /*c9f0*/  FMUL R215, R215, R50 ;  /* 0x00000032d7d77220 */ /* 0x000fe40000400000 */
[----:B------:R-:W0:Y:S01]  /*ca00*/  MUFU.RCP R50, R225 ;  /* 0x000000e100327308 */ /* 0x000e220000001000 */
[----:B------:R-:W-:Y:S02]  /*ca10*/  @P2 FMUL R65, R65, 0.25 ;  /* 0x3e80000041412820 */ /* 0x000fe40000400000 */
[----:B------:R-:W-:Y:S01]  /*ca20*/  @P2 FMUL R88, R88, 0.25 ;  /* 0x3e80000058582820 */ /* 0x000fe20000400000 */
[----:B------:R-:W-:Y:S01]  /*ca30*/  F2FP.BF16.PACK_AB R60, R60, R215 ;  /* 0x000000d73c3c723e */ /* 0x000fe200000010ff */
[----:B------:R-:W-:Y:S02]  /*ca40*/  @P2 FMUL R97, R97, 0.25 ;  /* 0x3e80000061612820 */ /* 0x000fe40000400000 */
[----:B------:R-:W-:Y:S02]  /*ca50*/  @P2 FMUL R201, R201, 0.25 ;  /* 0x3e800000c9c92820 */ /* 0x000fe40000400000 */
[----:B------:R-:W-:-:S02]  /*ca60*/  @P2 FMUL R101, R101, 0.25 ;  /* 0x3e80000065652820 */ /* 0x000fc40000400000 */
[----:B------:R-:W-:Y:S02]  /*ca70*/  @P2 FMUL R64, R64, 0.25 ;  /* 0x3e80000040402820 */ /* 0x000fe40000400000 */
[----:B------:R-:W-:Y:S02]  /*ca80*/  @!P3 FMUL R91, R91, 16777216 ;  /* 0x4b8000005b5bb820 */ /* 0x000fe40000400000 */
[----:B------:R-:W-:Y:S02]  /*ca90*/  @P2 FMUL R200, R200, 0.25 ;  /* 0x3e800000c8c82820 */ /* 0x000fe40000400000 */
[----:B------:R-:W-:Y:S02]  /*caa0*/  @P2 FMUL R100, R100, 0.25 ;  /* 0x3e80000064642820 */ /* 0x000fe40000400000 */
[----:B------:R-:W-:Y:S02]  /*cab0*/  @P2 FMUL R89, R89, 0.25 ;  /* 0x3e80000059592820 */ /* 0x000fe40000400000 */
[----:B------:R-:W-:-:S02]  /*cac0*/  @!P3 FMUL R90, R90, 16777216 ;  /* 0x4b8000005a5ab820 */ /* 0x000fc40000400000 */
[----:B------:R-:W-:Y:S02]  /*cad0*/  @P2 FMUL R104, R104, 0.25 ;  /* 0x3e80000068682820 */ /* 0x000fe40000400000 */
[----:B------:R-:W-:Y:S02]  /*cae0*/  @!P1 FMUL R65, R65, 16777216 ;  /* 0x4b80000041419820 */ /* 0x000fe40000400000 */
[----:B------:R-:W-:Y:S02]  /*caf0*/  @!P1 FMUL R88, R88, 16777216 ;  /* 0x4b80000058589820 */ /* 0x000fe40000400000 */
[----:B0-----:R-:W-:Y:S02]  /*cb00*/  FMUL R210, R50, R221 ;  /* 0x000000dd32d27220 */ /* 0x001fe40000400000 */
[----:B------:R-:W-:Y:S02]  /*cb10*/  @!P1 FMUL R97, R97, 16777216 ;  /* 0x4b80000061619820 */ /* 0x000fe40000400000 */
[----:B------:R-:W-:-:S02]  /*cb20*/  @!P1 FMUL R201, R201, 16777216 ;  /* 0x4b800000c9c99820 */ /* 0x000fc40000400000 */
[----:B------:R-:W-:Y:S02]  /*cb30*/  @!P1 FMUL R101, R101, 16777216 ;  /* 0x4b80000065659820 */ /* 0x000fe40000400000 */
[C---:B------:R-:W-:Y:S02]  /*cb40*/  FMUL R209, R50.reuse, R219 ;  /* 0x000000db32d17220 */ /* 0x040fe40000400000 */
[----:B------:R-:W-:Y:S02]  /*cb50*/  FMUL R221, R50, R48 ;  /* 0x0000003032dd7220 */ /* 0x000fe40000400000 */
[----:B------:R-:W-:Y:S02]  /*cb60*/  @!P1 FMUL R64, R64, 16777216 ;  /* 0x4b80000040409820 */ /* 0x000fe40000400000 */
[C---:B------:R-:W-:Y:S02]  /*cb70*/  FMUL R216, R50.reuse, R68 ;  /* 0x0000004432d87220 */ /* 0x040fe40000400000 */
[----:B------:R-:W-:-:S02]  /*cb80*/  FMUL R219, R50, R56 ;  /* 0x0000003832db7220 */ /* 0x000fc40000400000 */
[----:B------:R-:W-:Y:S02]  /*cb90*/  FMUL R48, R227, R91 ;  /* 0x0000005be3307220 */ /* 0x000fe40000400000 */
[----:B------:R-:W-:Y:S02]  /*cba0*/  @!P1 FMUL R200, R200, 16777216 ;  /* 0x4b800000c8c89820 */ /* 0x000fe40000400000 */
[----:B------:R-:W-:Y:S02]  /*cbb0*/  @!P1 FMUL R100, R100, 16777216 ;  /* 0x4b80000064649820 */ /* 0x000fe40000400000 */
[----:B------:R-:W-:Y:S02]  /*cbc0*/  @!P1 FMUL R89, R89, 16777216 ;  /* 0x4b80000059599820 */ /* 0x000fe40000400000 */
[----:B------:R-:W-:Y:S02]  /*cbd0*/  FMUL R68, R227, R90 ;  /* 0x0000005ae3447220 */ /* 0x000fe40000400000 */
[----:B------:R-:W-:-:S02]  /*cbe0*/  @P2 FMUL R205, R205, 0.25 ;  /* 0x3e800000cdcd2820 */ /* 0x000fc40000400000 */
[----:B------:R-:W-:Y:S02]  /*cbf0*/  @!P1 FMUL R104, R104, 16777216 ;  /* 0x4b80000068689820 */ /* 0x000fe40000400000 */
[C---:B------:R-:W-:Y:S02]  /*cc00*/  FMUL R91, R229.reuse, R65 ;  /* 0x00000041e55b7220 */ /* 0x040fe40000400000 */
[C---:B------:R-:W-:Y:S02]  /*cc10*/  FMUL R56, R229.reuse, R88 ;  /* 0x00000058e5387220 */ /* 0x040fe40000400000 */
[----:B------:R-:W-:Y:S02]  /*cc20*/  @!P3 FMUL R94, R94, 16777216 ;  /* 0x4b8000005e5eb820 */ /* 0x000fe40000400000 */
[C---:B------:R-:W-:Y:S02]  /*cc30*/  FMUL R90, R229.reuse, R97 ;  /* 0x00000061e55a7220 */ /* 0x040fe40000400000 */
[----:B------:R-:W-:-:S02]  /*cc40*/  FMUL R65, R229, R201 ;  /* 0x000000c9e5417220 */ /* 0x000fc40000400000 */
[----:B------:R-:W-:Y:S02]  /*cc50*/  FMUL R88, R229, R101 ;  /* 0x00000065e5587220 */ /* 0x000fe40000400000 */
[----:B------:R-:W-:Y:S02]  /*cc60*/  FMUL R220, R50, R57 ;  /* 0x0000003932dc7220 */ /* 0x000fe40000400000 */
[----:B------:R-:W-:Y:S01]  /*cc70*/  @!P3 FMUL R99, R99, 16777216 ;  /* 0x4b8000006363b820 */ /* 0x000fe20000400000 */
[----:B------:R-:W-:Y:S01]  /*cc80*/  F2FP.BF16.PACK_AB R65, R65, R88 ;  /* 0x000000584141723e */ /* 0x000fe200000010ff */
[----:B------:R-:W-:Y:S02]  /*cc90*/  FMUL R97, R229, R64 ;  /* 0x00000040e5617220 */ /* 0x000fe40000400000 */
[----:B------:R-:W-:Y:S02]  /*cca0*/  @!P3 FMUL R67, R67, 16777216 ;  /* 0x4b8000004343b820 */ /* 0x000fe40000400000 */
[----:B------:R-:W-:-:S02]  /*ccb0*/  @P2 FMUL R204, R204, 0.25 ;  /* 0x3e800000cccc2820 */ /* 0x000fc40000400000 */
[----:B------:R-:W-:Y:S02]  /*ccc0*/  @P2 FMUL R96, R96, 0.25 ;  /* 0x3e80000060602820 */ /* 0x000fe40000400000 */
[----:B------:R-:W-:Y:S02]  /*ccd0*/  @P2 FMUL R108, R108, 0.25 ;  /* 0x3e8000006c6c2820 */ /* 0x000fe40000400000 */
[C---:B------:R-:W-:Y:S02]  /*cce0*/  FMUL R64, R229.reuse, R89 ;  /* 0x00000059e5407220 */ /* 0x040fe40000400000 */
[C---:B------:R-:W-:Y:S02]  /*ccf0*/  FMUL R57, R229.reuse, R200 ;  /* 0x000000c8e5397220 */ /* 0x040fe40000400000 */
[----:B------:R-:W-:Y:S02]  /*cd00*/  FMUL R100, R229, R100 ;  /* 0x00000064e5647220 */ /* 0x000fe40000400000 */
[----:B------:R-:W-:-:S02]  /*cd10*/  FMUL R207, R50, R71 ;  /* 0x0000004732cf7220 */ /* 0x000fc40000400000 */
[----:B------:R-:W-:Y:S01]  /*cd20*/  @P2 FMUL R109, R109, 0.25 ;  /* 0x3e8000006d6d2820 */ /* 0x000fe20000400000 */
[----:B------:R-:W-:Y:S01]  /*cd30*/  F2FP.BF16.PACK_AB R57, R57, R100 ;  /* 0x000000643939723e */ /* 0x000fe200000010ff */
[----:B------:R-:W-:Y:S01]  /*cd40*/  @P2 FMUL R105, R105, 0.25 ;  /* 0x3e80000069692820 */ /* 0x000fe20000400000 */
[----:B------:R-:W-:Y:S01]  /*cd50*/  MOV R100, 0x3dc6b27f ;  /* 0x3dc6b27f00647802 */ /* 0x000fe20000000f00 */
[----:B------:R-:W-:Y:S01]  /*cd60*/  @!P1 FMUL R205, R205, 16777216 ;  /* 0x4b800000cdcd9820 */ /* 0x000fe20000400000 */
[----:B------:R-:W-:Y:S01]  /*cd70*/  ISETP.GE.U32.AND P2, PT, R84, 0x7f800000, PT ;  /* 0x7f8000005400780c */ /* 0x000fe20003f46070 */
[----:B------:R-:W-:Y:S02]  /*cd80*/  FMUL R89, R229, R104 ;  /* 0x00000068e5597220 */ /* 0x000fe40000400000 */
[----:B------:R-:W-:Y:S02]  /*cd90*/  FMUL R71, R227, R94 ;  /* 0x0000005ee3477220 */ /* 0x000fe40000400000 */
[----:B------:R-:W-:Y:S01]  /*cda0*/  @!P3 FMUL R111, R111, 16777216 ;  /* 0x4b8000006f6fb820 */ /* 0x000fe20000400000 */
[----:B------:R-:W-:Y:S01]  /*cdb0*/  F2FP.BF16.PACK_AB R56, R56, R89 ;  /* 0x000000593838723e */ /* 0x000fe200000010ff */
[----:B------:R-:W-:-:S02]  /*cdc0*/  @!P3 FMUL R110, R110, 16777216 ;  /* 0x4b8000006e6eb820 */ /* 0x000fc40000400000 */
[----:B------:R-:W-:Y:S02]  /*cdd0*/  FMUL R94, R227, R99 ;  /* 0x00000063e35e7220 */ /* 0x000fe40000400000 */
[----:B------:R-:W-:Y:S02]  /*cde0*/  @!P3 FMUL R95, R95, 16777216 ;  /* 0x4b8000005f5fb820 */ /* 0x000fe40000400000 */
[----:B------:R-:W-:Y:S02]  /*cdf0*/  @!P3 FMUL R66, R66, 16777216 ;  /* 0x4b8000004242b820 */ /* 0x000fe40000400000 */
[----:B------:R-:W-:Y:S02]  /*ce00*/  @!P3 FMUL R203, R203, 16777216 ;  /* 0x4b800000cbcbb820 */ /* 0x000fe40000400000 */
[----:B------:R-:W-:Y:S02]  /*ce10*/  @!P3 FMUL R103, R103, 16777216 ;  /* 0x4b8000006767b820 */ /* 0x000fe40000400000 */
[----:B------:R-:W-:-:S02]  /*ce20*/  @!P3 FMUL R107, R107, 16777216 ;  /* 0x4b8000006b6bb820 */ /* 0x000fc40000400000 */
[----:B------:R-:W-:Y:S02]  /*ce30*/  FMUL R99, R227, R67 ;  /* 0x00000043e3637220 */ /* 0x000fe40000400000 */
[----:B------:R-:W-:Y:S02]  /*ce40*/  @!P1 FMUL R204, R204, 16777216 ;  /* 0x4b800000cccc9820 */ /* 0x000fe40000400000 */
[----:B------:R-:W-:Y:S02]  /*ce50*/  @!P1 FMUL R96, R96, 16777216 ;  /* 0x4b80000060609820 */ /* 0x000fe40000400000 */
[----:B------:R-:W-:Y:S02]  /*ce60*/  @!P1 FMUL R108, R108, 16777216 ;  /* 0x4b8000006c6c9820 */ /* 0x000fe40000400000 */
[----:B------:R-:W-:Y:S02]  /*ce70*/  IMAD.SHL.U32 R88, R230, 0x4, RZ ;  /* 0x00000004e6587824 */ /* 0x000fe400078e00ff */
[----:B------:R-:W-:-:S02]  /*ce80*/  @!P1 FMUL R109, R109, 16777216 ;  /* 0x4b8000006d6d9820 */ /* 0x000fc40000400000 */
[----:B------:R-:W-:Y:S01]  /*ce90*/  @!P1 FMUL R105, R105, 16777216 ;  /* 0x4b80000069699820 */ /* 0x000fe20000400000 */
[----:B------:R-:W-:Y:S01]  /*cea0*/  LOP3.LUT R88, R88, 0x70, RZ, 0xc0, !PT ;  /* 0x0000007058587812 */ /* 0x000fe200078ec0ff */
[----:B------:R-:W-:Y:S01]  /*ceb0*/  FMUL R67, R229, R205 ;  /* 0x000000cde5437220 */ /* 0x000fe20000400000 */
[----:B------:R-:W-:Y:S01]  /*cec0*/  ISETP.GE.U32.AND P1, PT, R87, 0x7f800000, PT ;  /* 0x7f8000005700780c */ /* 0x000fe20003f26070 */
[C---:B------:R-:W-:Y:S01]  /*ced0*/  FMUL R212, R50.reuse, R212 ;  /* 0x000000d432d47220 */ /* 0x040fe20000400000 */
[----:B------:R-:W-:Y:S01]  /*cee0*/  LOP3.LUT R199, R199, R88, RZ, 0x3c, !PT ;  /* 0x00000058c7c77212 */ /* 0x000fe200078e3cff */
[C---:B------:R-:W-:Y:S01]  /*cef0*/  FMUL R211, R50.reuse, R211 ;  /* 0x000000d332d37220 */ /* 0x040fe20000400000 */
[----:B------:R-:W-:Y:S01]  /*cf00*/  F2FP.BF16.PACK_AB R67, R67, R90 ;  /* 0x0000005a4343723e */ /* 0x000fe200000010ff */
[C---:B------:R-:W-:Y:S01]  /*cf10*/  FMUL R213, R50.reuse, R213 ;  /* 0x000000d532d57220 */ /* 0x040fe20000400000 */
[----:B------:R-:W-:Y:S01]  /*cf20*/  F2FP.BF16.PACK_AB R55, R209, R212 ;  /* 0x000000d4d137723e */ /* 0x000fe200000010ff */
[C---:B------:R-:W-:Y:S01]  /*cf30*/  FMUL R214, R50.reuse, R69 ;  /* 0x0000004532d67220 */ /* 0x040fe20000400000 */
[----:B------:R-:W-:Y:S01]  /*cf40*/  STS.128 [R199+0x180], R60 ;  /* 0x0001803cc7007388 */ /* 0x000fe20000000c00 */
[C---:B------:R-:W-:Y:S01]  /*cf50*/  FMUL R217, R50.reuse, R217 ;  /* 0x000000d932d97220 */ /* 0x040fe20000400000 */
[----:B------:R-:W-:Y:S01]  /*cf60*/  F2FP.BF16.PACK_AB R54, R213, R216 ;  /* 0x000000d8d536723e */ /* 0x000fe200000010ff */
[----:B------:R-:W-:-:S02]  /*cf70*/  FMUL R218, R50, R218 ;  /* 0x000000da32da7220 */ /* 0x000fc40000400000 */
[C---:B------:R-:W-:Y:S02]  /*cf80*/  FMUL R53, R50.reuse, R53 ;  /* 0x0000003532357220 */ /* 0x040fe40000400000 */
[C---:B------:R-:W-:Y:S02]  /*cf90*/  FMUL R52, R50.reuse, R52 ;  /* 0x0000003432347220 */ /* 0x040fe40000400000 */
[----:B------:R-:W-:Y:S02]  /*cfa0*/  FMUL R222, R50, R49 ;  /* 0x0000003132de7220 */ /* 0x000fe40000400000 */
[C---:B------:R-:W-:Y:S01]  /*cfb0*/  FMUL R50, R227.reuse, R111 ;  /* 0x0000006fe3327220 */ /* 0x040fe20000400000 */
[----:B------:R-:W-:Y:S01]  /*cfc0*/  F2FP.BF16.PACK_AB R52, R52, R221 ;  /* 0x000000dd3434723e */ /* 0x000fe200000010ff */
[----:B------:R-:W-:Y:S02]  /*cfd0*/  FMUL R70, R227, R110 ;  /* 0x0000006ee3467220 */ /* 0x000fe40000400000 */
[----:B------:R-:W-:Y:S01]  /*cfe0*/  FADD R89, R51, -1 ;  /* 0xbf80000033597421 */ /* 0x000fe20000000000 */
[----:B------:R-:W-:Y:S01]  /*cff0*/  F2FP.BF16.PACK_AB R50, R50, R99 ;  /* 0x000000633232723e */ /* 0x000fe200000010ff */
[----:B------:R-:W-:-:S02]  /*d000*/  FMUL R95, R227, R95 ;  /* 0x0000005fe35f7220 */ /* 0x000fc40000400000 */
[C---:B------:R-:W-:Y:S02]  /*d010*/  FMUL R111, R227.reuse, R66 ;  /* 0x00000042e36f7220 */ /* 0x040fe40000400000 */
[----:B------:R-:W-:Y:S01]  /*d020*/  FMUL R49, R227, R203 ;  /* 0x000000cbe3317220 */ /* 0x000fe20000400000 */
[----:B------:R-:W-:Y:S01]  /*d030*/  F2FP.BF16.PACK_AB R51, R95, R94 ;  /* 0x0000005e5f33723e */ /* 0x000fe200000010ff */
[C---:B------:R-:W-:Y:S01]  /*d040*/  FMUL R110, R227.reuse, R103 ;  /* 0x00000067e36e7220 */ /* 0x040fe20000400000 */
[----:B------:R-:W-:Y:S01]  /*d050*/  F2FP.BF16.PACK_AB R70, R70, R111 ;  /* 0x0000006f4646723e */ /* 0x000fe200000010ff */
[----:B------:R-:W-:Y:S01]  /*d060*/  FMUL R107, R227, R107 ;  /* 0x0000006be36b7220 */ /* 0x000fe20000400000 */
[----:B------:R-:W-:Y:S01]  /*d070*/  LOP3.LUT R95, R198, 0x40, RZ, 0x3c, !PT ;  /* 0x00000040c65f7812 */ /* 0x000fe200078e3cff */
[----:B------:R-:W-:Y:S01]  /*d080*/  FMUL R59, R229, R204 ;  /* 0x000000cce53b7220 */ /* 0x000fe20000400000 */
[----:B------:R-:W-:Y:S01]  /*d090*/  F2FP.BF16.PACK_AB R49, R49, R110 ;  /* 0x0000006e3131723e */ /* 0x000fe200000010ff */
[C---:B------:R-:W-:Y:S01]  /*d0a0*/  FMUL R96, R229.reuse, R96 ;  /* 0x00000060e5607220 */ /* 0x040fe20000400000 */
[----:B------:R-:W-:Y:S01]  /*d0b0*/  F2FP.BF16.PACK_AB R48, R48, R107 ;  /* 0x0000006b3030723e */ /* 0x000fe200000010ff */
[----:B------:R-:W-:-:S02]  /*d0c0*/  FMUL R58, R229, R108 ;  /* 0x0000006ce53a7220 */ /* 0x000fc40000400000 */
[----:B------:R-:W-:Y:S01]  /*d0d0*/  FMUL R66, R229, R109 ;  /* 0x0000006de5427220 */ /* 0x000fe20000400000 */
[----:B------:R-:W-:Y:S01]  /*d0e0*/  F2FP.BF16.PACK_AB R59, R59, R96 ;  /* 0x000000603b3b723e */ /* 0x000fe200000010ff */
[----:B------:R-:W-:Y:S01]  /*d0f0*/  FMUL R105, R229, R105 ;  /* 0x00000069e5697220 */ /* 0x000fe20000400000 */
[----:B------:R-:W-:Y:S01]  /*d100*/  F2FP.BF16.PACK_AB R58, R58, R97 ;  /* 0x000000613a3a723e */ /* 0x000fe200000010ff */
[----:B------:R-:W-:Y:S01]  /*d110*/  @!P3 FMUL R98, R98, 16777216 ;  /* 0x4b8000006262b820 */ /* 0x000fe20000400000 */
[----:B------:R-:W-:Y:S01]  /*d120*/  F2FP.BF16.PACK_AB R66, R66, R91 ;  /* 0x0000005b4242723e */ /* 0x000fe200000010ff */
[----:B------:R-:W-:Y:S01]  /*d130*/  @!P3 FMUL R202, R202, 16777216 ;  /* 0x4b800000cacab820 */ /* 0x000fe20000400000 */
[----:B------:R-:W-:Y:S01]  /*d140*/  F2FP.BF16.PACK_AB R64, R64, R105 ;  /* 0x000000694040723e */ /* 0x000fe200000010ff */
[----:B------:R-:W-:Y:S01]  /*d150*/  @!P3 FMUL R102, R102, 16777216 ;  /* 0x4b8000006666b820 */ /* 0x000fe20000400000 */
[----:B------:R0:W-:Y:S01]  /*d160*/  STS.128 [R199], R56 ;  /* 0x00000038c7007388 */ /* 0x0001e20000000c00 */
[----:B------:R-:W-:Y:S01]  /*d170*/  @!P3 FMUL R106, R106, 16777216 ;  /* 0x4b8000006a6ab820 */ /* 0x000fe20000400000 */
[----:B------:R-:W-:Y:S01]  /*d180*/  FSETP.NEU.AND P3, PT, R84, RZ, PT ;  /* 0x000000ff5400720b */ /* 0x000fe20003f6d000 */
[----:B------:R-:W-:Y:S01]  /*d190*/  FFMA.FTZ R90, R89, R100, -0.16845393180847167969 ;  /* 0xbe2c7f30595a7423 */ /* 0x000fe20000010064 */
[----:B------:R1:W-:Y:S01]  /*d1a0*/  STS.128 [R199+0x280], R48 ;  /* 0x00028030c7007388 */ /* 0x0003e20000000c00 */
[----:B------:R-:W-:-:S02]  /*d1b0*/  FMUL R98, R227, R98 ;  /* 0x00000062e3627220 */ /* 0x000fc40000400000 */
[C---:B------:R-:W-:Y:S01]  /*d1c0*/  FMUL R69, R227.reuse, R202 ;  /* 0x000000cae3457220 */ /* 0x040fe20000400000 */
[----:B------:R2:W-:Y:S01]  /*d1d0*/  STS.128 [R199+0x200], R64 ;  /* 0x00020040c7007388 */ /* 0x0005e20000000c00 */
[----:B------:R-:W-:Y:S01]  /*d1e0*/  FMUL R102, R227, R102 ;  /* 0x00000066e3667220 */ /* 0x000fe20000400000 */
[----:B------:R-:W-:Y:S01]  /*d1f0*/  F2FP.BF16.PACK_AB R71, R71, R98 ;  /* 0x000000624747723e */ /* 0x000fe200000010ff */
[----:B------:R-:W-:Y:S02]  /*d200*/  FMUL R227, R227, R106 ;  /* 0x0000006ae3e37220 */ /* 0x000fe40000400000 */
[----:B------:R-:W-:Y:S01]  /*d210*/  FFMA.FTZ R90, R89, R90, 0.1716887056827545166 ;  /* 0x3e2fcf2a595a7423 */ /* 0x000fe2000001005a */
[----:B------:R-:W-:Y:S01]  /*d220*/  F2FP.BF16.PACK_AB R69, R69, R102 ;  /* 0x000000664545723e */ /* 0x000fe200000010ff */
[----:B------:R-:W-:Y:S01]  /*d230*/  IMAD.IADD R93, R86, 0x1, -R93 ;  /* 0x00000001565d7824 */ /* 0x000fe200078e0a5d */
[----:B0-----:R-:W-:Y:S01]  /*d240*/  F2FP.BF16.PACK_AB R56, R53, R222 ;  /* 0x000000de3538723e */ /* 0x001fe200000010ff */
[----:B------:R-:W-:Y:S01]  /*d250*/  FADD R92, R92, -1 ;  /* 0xbf8000005c5c7421 */ /* 0x000fe20000000000 */
[----:B------:R-:W-:Y:S01]  /*d260*/  F2FP.BF16.PACK_AB R68, R68, R227 ;  /* 0x000000e34444723e */ /* 0x000fe200000010ff */
[----:B------:R-:W-:Y:S01]  /*d270*/  FFMA.FTZ R90, R89, R90, -0.17900948226451873779 ;  /* 0xbe374e43595a7423 */ /* 0x000fe2000001005a */
[----:B------:R-:W-:Y:S01]  /*d280*/  F2FP.BF16.PACK_AB R53, R218, R219 ;  /* 0x000000dbda35723e */ /* 0x000fe200000010ff */
[----:B------:R-:W-:Y:S01]  /*d290*/  FADD R93, R93, -1 ;  /* 0xbf8000005d5d7421 */ /* 0x000fe20000000000 */
[----:B------:R-:W-:Y:S01]  /*d2a0*/  F2FP.BF16.PACK_AB R57, R217, R220 ;  /* 0x000000dcd939723e */ /* 0x000fe200000010ff */
[----:B------:R-:W-:Y:S01]  /*d2b0*/  FADD R91, R72, -1 ;  /* 0xbf800000485b7421 */ /* 0x000fe20000000000 */
[----:B------:R-:W-:Y:S01]  /*d2c0*/  F2FP.BF16.PACK_AB R58, R211, R214 ;  /* 0x000000d6d33a723e */ /* 0x000fe200000010ff */
[C---:B-1----:R-:W-:Y:S01]  /*d2d0*/  FFMA.FTZ R49, R92.reuse, R100, -0.16845393180847167969 ;  /* 0xbe2c7f305c317423 */ /* 0x042fe20000010064 */
[----:B------:R-:W-:Y:S01]  /*d2e0*/  F2FP.BF16.PACK_AB R59, R207, R210 ;  /* 0x000000d2cf3b723e */ /* 0x000fe200000010ff */
[----:B------:R-:W-:Y:S01]  /*d2f0*/  FFMA.FTZ R90, R89, R90, 0.20512372255325317383 ;  /* 0x3e520bf4595a7423 */ /* 0x000fe2000001005a */
[----:B--2---:R-:W-:Y:S01]  /*d300*/  F2FP.BF16.PACK_AB R64, R79, R208 ;  /* 0x000000d04f40723e */ /* 0x004fe200000010ff */
[----:B------:R-:W-:Y:S01]  /*d310*/  FFMA.FTZ R48, R93, R100, -0.16845393180847167969 ;  /* 0xbe2c7f305d307423 */ /* 0x000fe20000010064 */
[----:B------:R-:W-:Y:S01]  /*d320*/  F2FP.BF16.PACK_AB R65, R77, R78 ;  /* 0x0000004e4d41723e */ /* 0x000fe200000010ff */
[----:B------:R-:W-:Y:S01]  /*d330*/  FFMA.FTZ R50, R91, R100, -0.16845393180847167969 ;  /* 0xbe2c7f305b327423 */ /* 0x000fe20000010064 */
[----:B------:R-:W-:Y:S01]  /*d340*/  F2FP.BF16.PACK_AB R66, R75, R76 ;  /* 0x0000004c4b42723e */ /* 0x000fe200000010ff */
[----:B------:R-:W-:Y:S01]  /*d350*/  FFMA.FTZ R49, R92, R49, 0.1716887056827545166 ;  /* 0x3e2fcf2a5c317423 */ /* 0x000fe20000010031 */
[----:B------:R-:W-:Y:S01]  /*d360*/  F2FP.BF16.PACK_AB R67, R73, R74 ;  /* 0x0000004a4943723e */ /* 0x000fe200000010ff */
[----:B------:R-:W-:Y:S01]  /*d370*/  STS.128 [R199+0x80], R68 ;  /* 0x00008044c7007388 */ /* 0x000fe20000000c00 */
[----:B------:R-:W-:-:S02]  /*d380*/  FFMA.FTZ R90, R89, R90, -0.24046532809734344482 ;  /* 0xbe763c8b595a7423 */ /* 0x000fc4000001005a */
[----:B------:R-:W-:Y:S01]  /*d390*/  FFMA.FTZ R48, R93, R48, 0.1716887056827545166 ;  /* 0x3e2fcf2a5d307423 */ /* 0x000fe20000010030 */
[----:B------:R-:W-:Y:S01]  /*d3a0*/  STS.128 [R199+0x100], R52 ;  /* 0x00010034c7007388 */ /* 0x000fe20000000c00 */
[----:B------:R-:W-:Y:S02]  /*d3b0*/  FFMA.FTZ R50, R91, R50, 0.1716887056827545166 ;  /* 0x3e2fcf2a5b327423 */ /* 0x000fe40000010032 */
[----:B------:R-:W-:Y:S01]  /*d3c0*/  FFMA.FTZ R49, R92, R49, -0.17900948226451873779 ;  /* 0xbe374e435c317423 */ /* 0x000fe20000010031 */
[----:B------:R0:W-:Y:S01]  /*d3d0*/  STS.128 [R199+0x300], R56 ;  /* 0x00030038c7007388 */ /* 0x0001e20000000c00 */
[----:B------:R-:W-:Y:S02]  /*d3e0*/  FFMA.FTZ R90, R89, R90, 0.28857114911079406738 ;  /* 0x3e93bf99595a7423 */ /* 0x000fe4000001005a */
[----:B------:R-:W-:Y:S01]  /*d3f0*/  FFMA.FTZ R48, R93, R48, -0.17900948226451873779 ;  /* 0xbe374e435d307423 */ /* 0x000fe20000010030 */
[----:B------:R1:W-:Y:S01]  /*d400*/  STS.128 [R199+0x380], R64 ;  /* 0x00038040c7007388 */ /* 0x0003e20000000c00 */
[----:B------:R-:W-:-:S02]  /*d410*/  FFMA.FTZ R50, R91, R50, -0.17900948226451873779 ;  /* 0xbe374e435b327423 */ /* 0x000fc40000010032 */
[----:B------:R-:W-:Y:S01]  /*d420*/  FFMA.FTZ R90, R89, R90, -0.36067417263984680176 ;  /* 0xbeb8aa49595a7423 */ /* 0x000fe2000001005a */
[----:B------:R-:W-:Y:S01]  /*d430*/  BAR.SYNC.DEFER_BLOCKING 0x0 ;  /* 0x0000000000007b1d */ /* 0x000fe20000010000 */
[----:B------:R-:W-:Y:S02]  /*d440*/  FFMA.FTZ R60, R93, R48, 0.20512372255325317383 ;  /* 0x3e520bf45d3c7423 */ /* 0x000fe40000010030 */
[----:B------:R-:W-:Y:S02]  /*d450*/  FFMA.FTZ R62, R91, R50, 0.20512372255325317383 ;  /* 0x3e520bf45b3e7423 */ /* 0x000fe40000010032 */
[C---:B------:R-:W-:Y:S02]  /*d460*/  FFMA.FTZ R90, R89.reuse, R90, 0.48089820146560668945 ;  /* 0x3ef6384a595a7423 */ /* 0x040fe4000001005a */
[----:B0-----:R-:W-:Y:S02]  /*d470*/  FFMA.FTZ R57, R92, R49, 0.20512372255325317383 ;  /* 0x3e520bf45c397423 */ /* 0x001fe40000010031 */
[----:B------:R-:W-:-:S02]  /*d480*/  FFMA.FTZ R90, R89, R90, -0.72134751081466674805 ;  /* 0xbf38aa3b595a7423 */ /* 0x000fc4000001005a */
[C---:B------:R-:W-:Y:S02]  /*d490*/  FFMA.FTZ R61, R92.reuse, R57, -0.24046532809734344482 ;  /* 0xbe763c8b5c3d7423 */ /* 0x040fe40000010039 */
[----:B-1----:R-:W-:Y:S02]  /*d4a0*/  FFMA.FTZ R64, R93, R60, -0.24046532809734344482 ;  /* 0xbe763c8b5d407423 */ /* 0x002fe4000001003c */
[----:B------:R-:W-:Y:S02]  /*d4b0*/  FFMA.FTZ R66, R91, R62, -0.24046532809734344482 ;  /* 0xbe763c8b5b427423 */ /* 0x000fe4000001003e */
[----:B------:R-:W-:Y:S02]  /*d4c0*/  FFMA.FTZ R65, R92, R61, 0.28857114911079406738 ;  /* 0x3e93bf995c417423 */ /* 0x000fe4000001003d */
[----:B------:R-:W-:Y:S02]  /*d4d0*/  FFMA.FTZ R68, R93, R64, 0.28857114911079406738 ;  /* 0x3e93bf995d447423 */ /* 0x000fe40000010040 */
[----:B------:R-:W-:-:S02]  /*d4e0*/  FFMA.FTZ R70, R91, R66, 0.28857114911079406738 ;  /* 0x3e93bf995b467423 */ /* 0x000fc40000010042 */
[C---:B------:R-:W-:Y:S01]  /*d4f0*/  FFMA.FTZ R69, R92.reuse, R65, -0.36067417263984680176 ;  /* 0xbeb8aa495c457423 */ /* 0x040fe20000010041 */
[----:B------:R-:W0:Y:S01]  /*d500*/  LDS.128 R48, [R198] ;  /* 0x00000000c6307984 */ /* 0x000e220000000c00 */
[----:B------:R-:W-:Y:S02]  /*d510*/  FMUL R90, R89, R90 ;  /* 0x0000005a595a7220 */ /* 0x000fe40000400000 */
[----:B------:R-:W-:Y:S01]  /*d520*/  FFMA.FTZ R72, R93, R68, -0.36067417263984680176 ;  /* 0xbeb8aa495d487423 */ /* 0x000fe20000010044 */
[----:B------:R-:W1:Y:S01]  /*d530*/  LDS.128 R64, [R95] ;  /* 0x000000005f407984 */ /* 0x000e620000000c00 */
[----:B------:R-:W-:Y:S02]  /*d540*/  FFMA.FTZ R74, R91, R70, -0.36067417263984680176 ;  /* 0xbeb8aa495b4a7423 */ /* 0x000fe40000010046 */
[----:B------:R-:W-:Y:S01]  /*d550*/  FFMA.FTZ R73, R92, R69, 0.48089820146560668945 ;  /* 0x3ef6384a5c497423 */ /* 0x000fe20000010045 */
[----:B------:R-:W2:Y:S01]  /*d560*/  LDS.128 R52, [R198+0x400] ;  /* 0x00040000c6347984 */ /* 0x000ea20000000c00 */
[----:B------:R-:W-:-:S02]  /*d570*/  FMUL R90, R89, R90 ;  /* 0x0000005a595a7220 */ /* 0x000fc40000400000 */
[----:B------:R-:W-:Y:S01]  /*d580*/  FFMA.FTZ R76, R93, R72, 0.48089820146560668945 ;  /* 0x3ef6384a5d4c7423 */ /* 0x000fe20000010048 */
[----:B------:R-:W3:Y:S01]  /*d590*/  LDS.128 R68, [R95+0x400] ;  /* 0x000400005f447984 */ /* 0x000ee20000000c00 */
[----:B------:R-:W-:Y:S02]  /*d5a0*/  FFMA.FTZ R78, R91, R74, 0.48089820146560668945 ;  /* 0x3ef6384a5b4e7423 */ /* 0x000fe4000001004a */
[----:B------:R-:W-:Y:S01]  /*d5b0*/  FFMA.FTZ R77, R92, R73, -0.72134751081466674805 ;  /* 0xbf38aa3b5c4d7423 */ /* 0x000fe20000010049 */
[----:B------:R-:W4:Y:S01]  /*d5c0*/  LDS.128 R56, [R198+0x800] ;  /* 0x00080000c6387984 */ /* 0x000f220000000c00 */
[----:B------:R-:W-:Y:S02]  /*d5d0*/  FFMA.FTZ R90, R89, 1.4426950216293334961, R90 ;  /* 0x3fb8aa3b595a7823 */ /* 0x000fe4000001005a */
[----:B------:R-:W-:Y:S01]  /*d5e0*/  FFMA.FTZ R94, R93, R76, -0.72134751081466674805 ;  /* 0xbf38aa3b5d5e7423 */ /* 0x000fe2000001004c */
[----:B------:R-:W5:Y:S01]  /*d5f0*/  LDS.128 R72, [R95+0x800] ;  /* 0x000800005f487984 */ /* 0x000f620000000c00 */
[----:B------:R-:W-:-:S02]  /*d600*/  FFMA.FTZ R96, R91, R78, -0.72134751081466674805 ;  /* 0xbf38aa3b5b607423 */ /* 0x000fc4000001004e */
[C---:B------:R-:W-:Y:S01]  /*d610*/  FMUL R89, R92.reuse, R77 ;  /* 0x0000004d5c597220 */ /* 0x040fe20000400000 */
[----:B------:R-:W5:Y:S01]  /*d620*/  LDS.128 R60, [R198+0xc00] ;  /* 0x000c0000c63c7984 */ /* 0x000f620000000c00 */
[C---:B------:R-:W-:Y:S02]  /*d630*/  FMUL R96, R91.reuse, R96 ;  /* 0x000000605b607220 */ /* 0x040fe40000400000 */
[C---:B------:R-:W-:Y:S01]  /*d640*/  FMUL R89, R92.reuse, R89 ;  /* 0x000000595c597220 */ /* 0x040fe20000400000 */
[----:B------:R-:W5:Y:S01]  /*d650*/  LDS.128 R76, [R95+0xc00] ;  /* 0x000c00005f4c7984 */ /* 0x000f620000000c00 */
[----:B------:R-:W-:Y:S02]  /*d660*/  FMUL R96, R91, R96 ;  /* 0x000000605b607220 */ /* 0x000fe40000400000 */
[----:B------:R-:W-:Y:S02]  /*d670*/  FFMA.FTZ R89, R92, 1.4426950216293334961, R89 ;  /* 0x3fb8aa3b5c597823 */ /* 0x000fe40000010059 */
[----:B------:R-:W-:Y:S01]  /*d680*/  FADD R83, R83, R90 ;  /* 0x0000005a53537221 */ /* 0x000fe20000000000 */
[----:B------:R-:W-:Y:S01]  /*d690*/  @P5 MOV R90, 0x7f800000 ;  /* 0x7f800000005a5802 */ /* 0x000fe20000000f00 */
[----:B------:R-:W-:Y:S01]  /*d6a0*/  FADD R82, R82, R89 ;  /* 0x0000005952527221 */ /* 0x000fe20000000000 */
[----:B------:R-:W-:Y:S01]  /*d6b0*/  @P2 MOV R89, 0x7f800000 ;  /* 0x7f80000000592802 */ /* 0x000fe20000000f00 */
[----:B------:R-:W-:-:S02]  /*d6c0*/  FFMA.FTZ R96, R91, 1.4426950216293334961, R96 ;  /* 0x3fb8aa3b5b607823 */ /* 0x000fc40000010060 */
[----:B------:R-:W-:Y:S01]  /*d6d0*/  @P5 FFMA.FTZ R82, R85, R90, +INF ;  /* 0x7f80000055525423 */ /* 0x000fe2000001005a */
[----:B0-----:R0:W-:Y:S01]  /*d6e0*/  STG.E.U16 [R196.64], R48 ;  /* 0x00000030c4007986 */ /* 0x0011e2000c101504 */
[----:B------:R-:W-:Y:S01]  /*d6f0*/  @P2 FFMA.FTZ R83, R84, R89, +INF ;  /* 0x7f80000054532423 */ /* 0x000fe20000010059 */
[----:B------:R-:W-:Y:S01]  /*d700*/  @P1 MOV R84, 0x7f800000 ;  /* 0x7f80000000541802 */ /* 0x000fe20000000f00 */
[----:B------:R-:W-:Y:S01]  /*d710*/  FADD R81, R81, R96 ;  /* 0x0000006051517221 */ /* 0x000fe20000000000 */
[----:B-1----:R-:W-:Y:S01]  /*d720*/  STG.E.U16 [R194.64], R64 ;  /* 0x00000040c2007986 */ /* 0x002fe2000c101504 */
[----:B------:R-:W-:Y:S01]  /*d730*/  PRMT R90, R48, 0x7632, R90 ;  /* 0x00007632305a7816 */ /* 0x000fe2000000005a */
[----:B------:R-:W-:Y:S01]  /*d740*/  FMUL R94, R93, R94 ;  /* 0x0000005e5d5e7220 */ /* 0x000fe20000400000 */
[----:B------:R-:W-:Y:S01]  /*d750*/  FSETP.NEU.AND P2, PT, R85, RZ, PT ;  /* 0x000000ff5500720b */ /* 0x000fe20003f4d000 */
[----:B--2---:R-:W-:Y:S01]  /*d760*/  STG.E.U16 [R192.64], R52 ;  /* 0x00000034c0007986 */ /* 0x004fe2000c101504 */
[----:B------:R-:W-:Y:S01]  /*d770*/  @P1 FFMA.FTZ R81, R87, R84, +INF ;  /* 0x7f80000057511423 */ /* 0x000fe20000010054 */
[----:B------:R-:W-:Y:S01]  /*d780*/  PRMT R84, R64, 0x7632, R84 ;  /* 0x0000763240547816 */ /* 0x000fe20000000054 */
[C---:B------:R-:W-:Y:S01]  /*d790*/  FMUL R94, R93.reuse, R94 ;  /* 0x0000005e5d5e7220 */ /* 0x040fe20000400000 */
[----:B---3--:R-:W-:Y:S01]  /*d7a0*/  STG.E.U16 [R190.64], R68 ;  /* 0x00000044be007986 */ /* 0x008fe2000c101504 */
[----:B0-----:R-:W-:Y:S01]  /*d7b0*/  PRMT R48, R52, 0x7632, R48 ;  /* 0x0000763234307816 */ /* 0x001fe20000000030 */
[----:B------:R-:W-:Y:S01]  /*d7c0*/  @P4 IMAD.MOV.U32 R89, RZ, RZ, 0x7f800000 ;  /* 0x7f800000ff594424 */ /* 0x000fe200078e00ff */
[----:B------:R-:W-:Y:S01]  /*d7d0*/  FSETP.NEU.AND P5, PT, R86, RZ, PT ;  /* 0x000000ff5600720b */ /* 0x000fe20003fad000 */
[----:B----4-:R0:W-:Y:S01]  /*d7e0*/  STG.E.U16 [R188.64], R56 ;  /* 0x00000038bc007986 */ /* 0x0101e2000c101504 */
[----:B------:R-:W-:Y:S01]  /*d7f0*/  FFMA.FTZ R93, R93, 1.4426950216293334961, R94 ;  /* 0x3fb8aa3b5d5d7823 */ /* 0x000fe2000001005e */
[----:B------:R-:W-:-:S02]  /*d800*/  PRMT R85, R71, 0x7632, R85 ;  /* 0x0000763247557816 */ /* 0x000fc40000000055 */
[----:B-----5:R1:W-:Y:S01]  /*d810*/  STG.E.U16 [R186.64], R72 ;  /* 0x00000048ba007986 */ /* 0x0203e2000c101504 */
[----:B------:R-:W-:Y:S01]  /*d820*/  FADD R80, R80, R93 ;  /* 0x0000005d50507221 */ /* 0x000fe20000000000 */
[----:B------:R-:W-:Y:S01]  /*d830*/  FSEL R83, R83, -INF , P3 ;  /* 0xff80000053537808 */ /* 0x000fe20001800000 */
[----:B------:R-:W-:Y:S01]  /*d840*/  @P4 FFMA.FTZ R80, R86, R89, +INF ;  /* 0x7f80000056504423 */ /* 0x000fe20000010059 */
[----:B------:R2:W-:Y:S01]  /*d850*/  STG.E.U16 [R184.64], R60 ;  /* 0x0000003cb8007986 */ /* 0x0005e2000c101504 */
[----:B------:R-:W-:Y:S02]  /*d860*/  FSETP.NEU.AND P4, PT, R87, RZ, PT ;  /* 0x000000ff5700720b */ /* 0x000fe40003f8d000 */
[----:B------:R-:W-:Y:S01]  /*d870*/  PRMT R86, R59, 0x7632, R86 ;  /* 0x000076323b567816 */ /* 0x000fe20000000056 */
[----:B------:R-:W-:Y:S01]  /*d880*/  STG.E.U16 [R182.64], R76 ;  /* 0x0000004cb6007986 */ /* 0x000fe2000c101504 */
[----:B0-----:R-:W-:Y:S02]  /*d890*/  PRMT R56, R56, 0x7632, R56 ;  /* 0x0000763238387816 */ /* 0x001fe40000000038 */
[----:B------:R-:W-:Y:S01]  /*d8a0*/  PRMT R87, R75, 0x7632, R87 ;  /* 0x000076324b577816 */ /* 0x000fe20000000057 */
[----:B------:R-:W-:Y:S01]  /*d8b0*/  STG.E.U16 [R180.64], R90 ;  /* 0x0000005ab4007986 */ /* 0x000fe2000c101504 */
[----:B-1----:R-:W-:-:S02]  /*d8c0*/  PRMT R72, R72, 0x7632, R72 ;  /* 0x0000763248487816 */ /* 0x002fc40000000048 */
[----:B------:R-:W-:Y:S01]  /*d8d0*/  PRMT R89, R79, 0x7632, R89 ;  /* 0x000076324f597816 */ /* 0x000fe20000000059 */
[----:B------:R0:W-:Y:S01]  /*d8e0*/  STG.E.U16 [R6.64], R84 ;  /* 0x0000005406007986 */ /* 0x0001e2000c101504 */
[----:B--2---:R-:W-:Y:S02]  /*d8f0*/  PRMT R60, R60, 0x7632, R60 ;  /* 0x000076323c3c7816 */ /* 0x004fe4000000003c */
[----:B------:R-:W-:Y:S01]  /*d900*/  FSEL R82, R82, -INF , P2 ;  /* 0xff80000052527808 */ /* 0x000fe20001000000 */
[----:B------:R1:W-:Y:S01]  /*d910*/  STG.E.U16 [R8.64], R48 ;  /* 0x0000003008007986 */ /* 0x0003e2000c101504 */
[----:B0-----:R-:W-:Y:S02]  /*d920*/  PRMT R7, R68, 0x7632, R7 ;  /* 0x0000763244077816 */ /* 0x001fe40000000007 */
[----:B------:R-:W-:Y:S02]  /*d930*/  PRMT R6, R49, 0x7632, R6 ;  /* 0x0000763231067816 */ /* 0x000fe40000000006 */
[----:B-1----:R-:W-:Y:S01]  /*d940*/  PRMT R9, R76, 0x7632, R9 ;  /* 0x000076324c097816 */ /* 0x002fe20000000009 */
[----:B------:R0:W-:Y:S01]  /*d950*/  STG.E.U16 [R10.64], R7 ;  /* 0x000000070a007986 */ /* 0x0001e2000c101504 */
[----:B------:R-:W-:Y:S01]  /*d960*/  PRMT R68, R54, 0x7632, R68 ;  /* 0x0000763236447816 */ /* 0x000fe20000000044 */
[----:B------:R-:W-:Y:S01]  /*d970*/  FFMA R8, R83, 0.69314718246459960938, R2 ;  /* 0x3f31721853087823 */ /* 0x000fe20000000002 */
[----:B------:R-:W-:Y:S01]  /*d980*/  PRMT R84, R55, 0x7632, R84 ;  /* 0x0000763237547816 */ /* 0x000fe20000000054 */
[----:B------:R1:W-:Y:S04]  /*d990*/  STG.E.U16 [R12.64], R56 ;  /* 0x000000380c007986 */ /* 0x0003e8000c101504 */
[----:B------:R2:W-:Y:S04]  /*d9a0*/  STG.E.U16 [R14.64], R72 ;  /* 0x000000480e007986 */ /* 0x0005e8000c101504 */
[----:B------:R-:W-:Y:S01]  /*d9b0*/  STG.E.U16 [R16.64], R60 ;  /* 0x0000003c10007986 */ /* 0x000fe2000c101504 */
[----:B0-----:R-:W-:-:S02]  /*d9c0*/  PRMT R7, R66, 0x7632, R7 ;  /* 0x0000763242077816 */ /* 0x001fc40000000007 */
[----:B------:R-:W-:Y:S01]  /*d9d0*/  PRMT R10, R67, 0x7632, R10 ;  /* 0x00007632430a7816 */ /* 0x000fe2000000000a */
[----:B------:R0:W-:Y:S01]  /*d9e0*/  STG.E.U16 [R18.64], R9 ;  /* 0x0000000912007986 */ /* 0x0001e2000c101504 */
[----:B-1----:R-:W-:Y:S02]  /*d9f0*/  PRMT R56, R61, 0x7632, R56 ;  /* 0x000076323d387816 */ /* 0x002fe40000000038 */
[----:B------:R-:W-:Y:S01]  /*da00*/  PRMT R12, R63, 0x7632, R12 ;  /* 0x000076323f0c7816 */ /* 0x000fe2000000000c */
[----:B------:R1:W-:Y:S01]  /*da10*/  STG.E.U16 [R20.64], R49 ;  /* 0x0000003114007986 */ /* 0x0003e2000c101504 */
[----:B--2---:R-:W-:-:S03]  /*da20*/  PRMT R72, R62, 0x7632, R72 ;  /* 0x000076323e487816 */ /* 0x004fc60000000048 */
[----:B------:R2:W-:Y:S04]  /*da30*/  STG.E.U16 [R22.64], R65 ;  /* 0x0000004116007986 */ /* 0x0005e8000c101504 */
[----:B------:R-:W-:Y:S01]  /*da40*/  STG.E.U16 [R24.64], R53 ;  /* 0x0000003518007986 */ /* 0x000fe2000c101504 */
[----:B0-----:R-:W-:Y:S02]  /*da50*/  PRMT R19, R65, 0x7632, R19 ;  /* 0x0000763241137816 */ /* 0x001fe40000000013 */
[----:B------:R-:W-:Y:S01]  /*da60*/  PRMT R9, R51, 0x7632, R9 ;  /* 0x0000763233097816 */ /* 0x000fe20000000009 */
[----:B------:R0:W-:Y:S01]  /*da70*/  STG.E.U16 [R26.64], R69 ;  /* 0x000000451a007986 */ /* 0x0001e2000c101504 */
[----:B-1----:R-:W-:Y:S02]  /*da80*/  PRMT R20, R53, 0x7632, R20 ;  /* 0x0000763235147816 */ /* 0x002fe40000000014 */
[----:B------:R-:W-:Y:S01]  /*da90*/  PRMT R21, R69, 0x7632, R21 ;  /* 0x0000763245157816 */ /* 0x000fe20000000015 */
[----:B------:R1:W-:Y:S01]  /*daa0*/  STG.E.U16 [R28.64], R57 ;  /* 0x000000391c007986 */ /* 0x0003e2000c101504 */
[----:B--2---:R-:W-:-:S02]  /*dab0*/  PRMT R22, R57, 0x7632, R22 ;  /* 0x0000763239167816 */ /* 0x004fc40000000016 */
[----:B------:R-:W-:Y:S01]  /*dac0*/  PRMT R23, R73, 0x7632, R23 ;  /* 0x0000763249177816 */ /* 0x000fe20000000017 */
[----:B------:R2:W-:Y:S04]  /*dad0*/  STG.E.U16 [R30.64], R73 ;  /* 0x000000491e007986 */ /* 0x0005e8000c101504 */
[----:B------:R-:W-:Y:S01]  /*dae0*/  STG.E.U16 [R32.64], R61 ;  /* 0x0000003d20007986 */ /* 0x000fe2000c101504 */
[----:B0-----:R-:W-:-:S03]  /*daf0*/  PRMT R69, R70, 0x7632, R69 ;  /* 0x0000763246457816 */ /* 0x001fc60000000045 */
[----:B------:R-:W-:Y:S01]  /*db00*/  STG.E.U16 [R34.64], R77 ;  /* 0x0000004d22007986 */ /* 0x000fe2000c101504 */
[----:B-1----:R-:W-:-:S03]  /*db10*/  PRMT R57, R77, 0x7632, R57 ;  /* 0x000076324d397816 */ /* 0x002fc60000000039 */
[----:B------:R0:W-:Y:S01]  /*db20*/  STG.E.U16 [R36.64], R6 ;  /* 0x0000000624007986 */ /* 0x0001e2000c101504 */
[----:B--2---:R-:W-:-:S03]  /*db30*/  PRMT R73, R78, 0x7632, R73 ;  /* 0x000076324e497816 */ /* 0x004fc60000000049 */
[----:B------:R-:W-:Y:S04]  /*db40*/  STG.E.U16 [R38.64], R19 ;  /* 0x0000001326007986 */ /* 0x000fe8000c101504 */
[----:B------:R-:W-:Y:S04]  /*db50*/  STG.E.U16 [R40.64], R20 ;  /* 0x0000001428007986 */ /* 0x000fe8000c101504 */
[----:B------:R-:W-:Y:S01]  /*db60*/  STG.E.U16 [R42.64], R21 ;  /* 0x000000152a007986 */ /* 0x000fe2000c101504 */
[----:B0-----:R-:W-:-:S03]  /*db70*/  PRMT R6, R50, 0x7632, R6 ;  /* 0x0000763232067816 */ /* 0x001fc60000000006 */
[----:B------:R-:W-:Y:S04]  /*db80*/  STG.E.U16 [R44.64], R22 ;  /* 0x000000162c007986 */ /* 0x000fe8000c101504 */
[----:B------:R-:W-:Y:S04]  /*db90*/  STG.E.U16 [R46.64], R23 ;  /* 0x000000172e007986 */ /* 0x000fe8000c101504 */
[----:B------:R-:W-:Y:S04]  /*dba0*/  STG.E.U16 [R112.64], R56 ;  /* 0x0000003870007986 */ /* 0x000fe8000c101504 */
[----:B------:R-:W-:Y:S04]  /*dbb0*/  STG.E.U16 [R114.64], R57 ;  /* 0x0000003972007986 */ /* 0x000fe8000c101504 */
[----:B------:R-:W-:Y:S04]  /*dbc0*/  STG.E.U16 [R116.64], R50 ;  /* 0x0000003274007986 */ /* 0x000fe8000c101504 */
[----:B------:R-:W-:Y:S04]  /*dbd0*/  STG.E.U16 [R118.64], R66 ;  /* 0x0000004276007986 */ /* 0x000fe8000c101504 */
[----:B------:R-:W-:Y:S04]  /*dbe0*/  STG.E.U16 [R120.64], R54 ;  /* 0x0000003678007986 */ /* 0x000fe8000c101504 */
[----:B------:R0:W-:Y:S04]  /*dbf0*/  STG.E.U16 [R122.64], R70 ;  /* 0x000000467a007986 */ /* 0x0001e8000c101504 */
[----:B------:R-:W-:Y:S04]  /*dc00*/  STG.E.U16 [R124.64], R58 ;  /* 0x0000003a7c007986 */ /* 0x000fe8000c101504 */
[----:B------:R1:W-:Y:S04]  /*dc10*/  STG.E.U16 [R126.64], R74 ;  /* 0x0000004a7e007986 */ /* 0x0003e8000c101504 */
[----:B------:R-:W-:Y:S01]  /*dc20*/  STG.E.U16 [R128.64], R62 ;  /* 0x0000003e80007986 */ /* 0x000fe2000c101504 */
[----:B0-----:R-:W-:-:S03]  /*dc30*/  PRMT R70, R58, 0x7632, R70 ;  /* 0x000076323a467816 */ /* 0x001fc60000000046 */
[----:B------:R-:W-:Y:S04]  /*dc40*/  STG.E.U16 [R130.64], R78 ;  /* 0x0000004e82007986 */ /* 0x000fe8000c101504 */
[----:B------:R0:W-:Y:S01]  /*dc50*/  STG.E.U16 [R132.64], R6 ;  /* 0x0000000684007986 */ /* 0x0001e2000c101504 */
[----:B-1----:R-:W-:-:S03]  /*dc60*/  PRMT R74, R74, 0x7632, R74 ;  /* 0x000076324a4a7816 */ /* 0x002fc6000000004a */
[----:B------:R1:W-:Y:S04]  /*dc70*/  STG.E.U16 [R134.64], R7 ;  /* 0x0000000786007986 */ /* 0x0003e8000c101504 */
[----:B------:R-:W-:Y:S04]  /*dc80*/  STG.E.U16 [R136.64], R68 ;  /* 0x0000004488007986 */ /* 0x000fe8000c101504 */
[----:B------:R-:W-:Y:S01]  /*dc90*/  STG.E.U16 [R138.64], R69 ;  /* 0x000000458a007986 */ /* 0x000fe2000c101504 */
[----:B0-----:R-:W-:-:S03]  /*dca0*/  FSEL R6, R81, -INF , P4 ;  /* 0xff80000051067808 */ /* 0x001fc60002000000 */
[----:B------:R-:W-:Y:S01]  /*dcb0*/  STG.E.U16 [R140.64], R70 ;  /* 0x000000468c007986 */ /* 0x000fe2000c101504 */
[----:B-1----:R-:W-:Y:S01]  /*dcc0*/  FSEL R7, R80, -INF , P5 ;  /* 0xff80000050077808 */ /* 0x002fe20002800000 */
[----:B------:R-:W-:Y:S02]  /*dcd0*/  FFMA R11, R6, 0.69314718246459960938, R5 ;  /* 0x3f317218060b7823 */ /* 0x000fe40000000005 */
[----:B------:R-:W-:Y:S04]  /*dce0*/  STG.E.U16 [R142.64], R74 ;  /* 0x0000004a8e007986 */ /* 0x000fe8000c101504 */
        /* <DEDUP_REMOVED lines=11> */
[----:B------:R1:W-:Y:S04]  /*dda0*/  STG.E.U16 [R166.64], R10 ;  /* 0x0000000aa6007986 */ /* 0x0003e8000c101504 */
[----:B------:R2:W-:Y:S04]  /*ddb0*/  STG.E.U16 [R168.64], R84 ;  /* 0x00000054a8007986 */ /* 0x0005e8000c101504 */
[----:B------:R2:W-:Y:S01]  /*ddc0*/  STG.E.U16 [R170.64], R85 ;  /* 0x00000055aa007986 */ /* 0x0005e2000c101504 */
[----:B0-----:R-:W-:-:S03]  /*ddd0*/  FFMA R9, R82, 0.69314718246459960938, R3 ;  /* 0x3f31721852097823 */ /* 0x001fc60000000003 */
[----:B------:R2:W-:Y:S01]  /*dde0*/  STG.E.U16 [R172.64], R86 ;  /* 0x00000056ac007986 */ /* 0x0005e2000c101504 */
[----:B-1----:R-:W-:-:S03]  /*ddf0*/  FFMA R10, R7, 0.69314718246459960938, R4 ;  /* 0x3f317218070a7823 */ /* 0x002fc60000000004 */
[----:B------:R2:W-:Y:S04]  /*de00*/  STG.E.U16 [R174.64], R87 ;  /* 0x00000057ae007986 */ /* 0x0005e8000c101504 */
[----:B------:R2:W-:Y:S04]  /*de10*/  STG.E.U16 [R176.64], R12 ;  /* 0x0000000cb0007986 */ /* 0x0005e8000c101504 */
[----:B------:R2:W-:Y:S04]  /*de20*/  STG.E.U16 [R178.64], R89 ;  /* 0x00000059b2007986 */ /* 0x0005e8000c101504 */
[----:B------:R-:W-:Y:S06]  /*de30*/  BAR.SYNC.DEFER_BLOCKING 0x0 ;  /* 0x0000000000007b1d */ /* 0x000fec0000010000 */
[----:B------:R2:W-:Y:S04]  /*de40*/  STS.128 [R88], R8 ;  /* 0x0000000858007388 */ /* 0x0005e80000000c00 */
[----:B------:R-:W-:Y:S06]  /*de50*/  BAR.SYNC.DEFER_BLOCKING 0x0 ;  /* 0x0000000000007b1d */ /* 0x000fec0000010000 */
[----:B------:R-:W-:Y:S05]  /*de60*/  @P0 EXIT ;  /* 0x000000000000094d */ /* 0x000fea0003800000 */
[----:B--2---:R-:W0:Y:S01]  /*de70*/  LDS R7, [R0] ;  /* 0x0000000000077984 */ /* 0x004e220000000800 */
[----:B------:R-:W-:Y:S01]  /*de80*/  IMAD R2, R228, c[0x0][0x1cc], RZ ;  /* 0x00007300e4027a24 */ /* 0x000fe200078e02ff */
[C---:B------:R-:W-:Y:S01]  /*de90*/  SHF.L.U32 R6, R224.reuse, 0x2, RZ ;  /* 0x00000002e0067819 */ /* 0x040fe200000006ff */
[----:B------:R-:W-:-:S03]  /*dea0*/  IMAD.HI R5, R224, 0x4, RZ ;  /* 0x00000004e0057827 */ /* 0x000fc600078e02ff */
[C---:B------:R-:W-:Y:S01]  /*deb0*/  SHF.L.U32 R3, R2.reuse, 0x2, RZ ;  /* 0x0000000202037819 */ /* 0x040fe200000006ff */
[----:B------:R-:W-:-:S03]  /*dec0*/  IMAD.HI R4, R2, 0x4, RZ ;  /* 0x0000000402047827 */ /* 0x000fc600078e02ff */
[----:B------:R-:W-:-:S04]  /*ded0*/  IADD3 R2, P0, P1, R6, c[0x0][0x180], R3 ;  /* 0x0000600006027a10 */ /* 0x000fc8000791e003 */
[----:B------:R-:W-:-:S05]  /*dee0*/  IADD3.X R3, R5, c[0x0][0x184], R4, P0, P1 ;  /* 0x0000610005037a10 */ /* 0x000fca00007e2404 */
[----:B0-----:R-:W-:Y:S01]  /*def0*/  STG.E [R2.64], R7 ;  /* 0x0000000702007986 */ /* 0x001fe2000c101904 */
[----:B------:R-:W-:Y:S05]  /*df00*/  EXIT ;  /* 0x000000000000794d */ /* 0x000fea0003800000 */
.L_x_2:
[----:B------:R-:W-:-:S00]  /*df10*/  BRA `(.L_x_2) ;  /* 0xfffffff000007947 */ /* 0x000fc0000383ffff */
[----:B------:R-:W-:-:S00]  /*df20*/  NOP ;  /* 0x0000000000007918 */ /* 0x000fc00000000000 */
        /* <DEDUP_REMOVED lines=13> */
.L_x_3:


//--------------------- .nv.global.init           --------------------------
	.section	.nv.global.init,"aw",@progbits
.nv.global.init:
	.type		_$_str,@object
	.size		_$_str,(.L_0 - _$_str)
_$_str:
        /*0000*/ 	.byte	0x5f, 0x5f, 0x43, 0x55, 0x44, 0x41, 0x5f, 0x46, 0x54, 0x5a, 0x00
.L_0:


//--------------------- .nv.shared.attn_fwd       --------------------------
	.section	.nv.shared.attn_fwd,"aw",@nobits
	.sectionflags	@""
	.align	16
